def gluon_mma(
    a_ptr,
    b_ptr,
    c_ptr,
    M: gl.constexpr,
    N: gl.constexpr,
    K: gl.constexpr,
    BLK_A: gl.constexpr,
    BLK_B: gl.constexpr,
    SHARED_A: gl.constexpr,
    SHARED_B: gl.constexpr,
    ACC_LAYOUT: gl.constexpr,
    TMEM_LAYOUT: gl.constexpr,
    USE_TCGEN05: gl.constexpr,
    IS_ASYNC: gl.constexpr,
):
    offs_m = gl.arange(0, M, layout=gl.SliceLayout(1, BLK_A))
    offs_ka = gl.arange(0, K, layout=gl.SliceLayout(0, BLK_A))
    offs_kb = gl.arange(0, K, layout=gl.SliceLayout(1, BLK_B))
    offs_n = gl.arange(0, N, layout=gl.SliceLayout(0, BLK_B))
    a = gl.load(a_ptr + offs_m[:, None] * K + offs_ka[None, :])
    b = gl.load(b_ptr + offs_kb[:, None] * N + offs_n[None, :])
    a_smem = gl.allocate_shared_memory(a.dtype, [M, K], SHARED_A, a)
    b_smem = gl.allocate_shared_memory(b.dtype, [K, N], SHARED_B, b)

    if USE_TCGEN05:
        fence_async_shared()
        bar = gl.allocate_shared_memory(gl.int64, [1], mbarrier.MBarrierLayout())
        mbarrier.init(bar, count=1)
        acc_tmem = allocate_tensor_memory(gl.float32, [M, N], TMEM_LAYOUT)
        tcgen05_mma(a_smem, b_smem, acc_tmem, use_acc=False)
        tcgen05_commit(bar)
        mbarrier.wait(bar, phase=0)
        mbarrier.invalidate(bar)
        acc = acc_tmem.load(ACC_LAYOUT)
    else:
        acc = gl.zeros([M, N], dtype=gl.float32, layout=ACC_LAYOUT)
        acc = hopper.warpgroup_mma(a_smem, b_smem, acc, is_async=IS_ASYNC)
        if IS_ASYNC:
            acc = hopper.warpgroup_mma_wait(num_outstanding=0, deps=[acc])

    out_layout: gl.constexpr = gl.BlockedLayout(
        [1, 1], [1, 32], [gl.num_warps(), 1], [1, 0]
    )
    acc = gl.convert_layout(acc, out_layout)
    offs_cm = gl.arange(0, M, layout=gl.SliceLayout(1, out_layout))
    offs_cn = gl.arange(0, N, layout=gl.SliceLayout(0, out_layout))
    gl.store(c_ptr + offs_cm[:, None] * N + offs_cn[None, :], acc)

# config = {"BLOCK_K": 32, "BLOCK_M": 256, "BLOCK_N": 256, "arch": "sm_100", "dtype": "fp16", "is_async": 1, "num_warps": 8}
# arch = sm_100


// ===== COMPILED SASS (sm_100a) =====

	.target	sm_100a

	.elftype	@"ET_EXEC"


//--------------------- .note.nv.tkinfo           --------------------------
	.section	.note.nv.tkinfo,"",@"SHT_NOTE"
	.sectionflags	@"SHF_NOTE_NV_TKINFO"
	.tkinfo
        /*0018*/ 	.word	0x00000081
        /*0030*/ 	.string	""
        /*0030*/ 	.string	"ptxas-blackwell"
        /*0030*/ 	.string	"Cuda compilation tools, release 12.9, V12.9.86"
        /*0030*/ 	.string	"Build cuda_12.9.r12.9/compiler.36037853_0"
        /*0030*/ 	.string	"-v  -suppress-debug-info  -lineinfo  -arch sm_100a "



//--------------------- .note.nv.cuver            --------------------------
	.section	.note.nv.cuver,"",@"SHT_NOTE"
	.sectionflags	@"SHF_NOTE_NV_CUVER"
        /*0018*/ 	.short	0x0001
        /*001a*/ 	.short	0x0064
        /*001c*/ 	.short	0x0001
        /*001e*/ 	.short	0x0000
        /*0020*/ 	.short	0x0001
        /*0022*/ 	.short	0x0000


//--------------------- .nv.info                  --------------------------
	.section	.nv.info,"",@"SHT_CUDA_INFO"
	.align	4


	//----- nvinfo : EIATTR_REGCOUNT
	.align		4
        /*0000*/ 	.byte	0x04, 0x2f
        /*0002*/ 	.short	(.L_4 - .L_3)
	.align		4
.L_3:
        /*0004*/ 	.word	index@(gluon_mma)
        /*0008*/ 	.word	0x00000080


	//----- nvinfo : EIATTR_FRAME_SIZE
	.align		4
.L_4:
        /*000c*/ 	.byte	0x04, 0x11
        /*000e*/ 	.short	(.L_6 - .L_5)
	.align		4
.L_5:
        /*0010*/ 	.word	index@($__internal_2_$__cuda_sm10x_tcgen05_guardrail_trap_unallocated_columns_being_dealloced)
        /*0014*/ 	.word	0x000005b8


	//----- nvinfo : EIATTR_FRAME_SIZE
	.align		4
.L_6:
        /*0018*/ 	.byte	0x04, 0x11
        /*001a*/ 	.short	(.L_8 - .L_7)
	.align		4
.L_7:
        /*001c*/ 	.word	index@($__internal_1_$__cuda_sm10x_tcgen05_guardrail_trap_phase_invalid_during_alloc)
        /*0020*/ 	.word	0x000005b8


	//----- nvinfo : EIATTR_FRAME_SIZE
	.align		4
.L_8:
        /*0024*/ 	.byte	0x04, 0x11
        /*0026*/ 	.short	(.L_10 - .L_9)
	.align		4
.L_9:
        /*0028*/ 	.word	index@($__internal_0_$__cuda_sm10x_tcgen05_guardrail_trap_col_being_dealloced_not_returned_by_alloc)
        /*002c*/ 	.word	0x000005b8


	//----- nvinfo : EIATTR_FRAME_SIZE
	.align		4
.L_10:
        /*0030*/ 	.byte	0x04, 0x11
        /*0032*/ 	.short	(.L_12 - .L_11)
	.align		4
.L_11:
        /*0034*/ 	.word	index@(gluon_mma)
        /*0038*/ 	.word	0x000005b8


	//----- nvinfo : EIATTR_MIN_STACK_SIZE
	.align		4
.L_12:
        /*003c*/ 	.byte	0x04, 0x12
        /*003e*/ 	.short	(.L_14 - .L_13)
	.align		4
.L_13:
        /*0040*/ 	.word	index@(gluon_mma)
        /*0044*/ 	.word	0x000005b8
.L_14:


//--------------------- .nv.info.gluon_mma        --------------------------
	.section	.nv.info.gluon_mma,"",@"SHT_CUDA_INFO"
	.sectionflags	@""
	.align	4


	//----- nvinfo : EIATTR_CUDA_API_VERSION
	.align		4
        /*0000*/ 	.byte	0x04, 0x37
        /*0002*/ 	.short	(.L_16 - .L_15)
.L_15:
        /*0004*/ 	.word	0x00000081


	//----- nvinfo : EIATTR_KPARAM_INFO
	.align		4
.L_16:
        /*0008*/ 	.byte	0x04, 0x17
        /*000a*/ 	.short	(.L_18 - .L_17)
.L_17:
        /*000c*/ 	.word	0x00000000
        /*0010*/ 	.short	0x0004
        /*0012*/ 	.short	0x0020
        /*0014*/ 	.byte	0x00, 0xf4, 0x21, 0x00


	//----- nvinfo : EIATTR_KPARAM_INFO
	.align		4
.L_18:
        /*0018*/ 	.byte	0x04, 0x17
        /*001a*/ 	.short	(.L_20 - .L_19)
.L_19:
        /*001c*/ 	.word	0x00000000
        /*0020*/ 	.short	0x0003
        /*0022*/ 	.short	0x0018
        /*0024*/ 	.byte	0x00, 0xf4, 0x21, 0x00


	//----- nvinfo : EIATTR_KPARAM_INFO
	.align		4
.L_20:
        /*0028*/ 	.byte	0x04, 0x17
        /*002a*/ 	.short	(.L_22 - .L_21)
.L_21:
        /*002c*/ 	.word	0x00000000
        /*0030*/ 	.short	0x0002
        /*0032*/ 	.short	0x0010
        /*0034*/ 	.byte	0x00, 0xf4, 0x21, 0x00


	//----- nvinfo : EIATTR_KPARAM_INFO
	.align		4
.L_22:
        /*0038*/ 	.byte	0x04, 0x17
        /*003a*/ 	.short	(.L_24 - .L_23)
.L_23:
        /*003c*/ 	.word	0x00000000
        /*0040*/ 	.short	0x0001
        /*0042*/ 	.short	0x0008
        /*0044*/ 	.byte	0x00, 0xf4, 0x21, 0x00


	//----- nvinfo : EIATTR_KPARAM_INFO
	.align		4
.L_24:
        /*0048*/ 	.byte	0x04, 0x17
        /*004a*/ 	.short	(.L_26 - .L_25)
.L_25:
        /*004c*/ 	.word	0x00000000
        /*0050*/ 	.short	0x0000
        /*0052*/ 	.short	0x0000
        /*0054*/ 	.byte	0x00, 0xf4, 0x21, 0x00


	//----- nvinfo : EIATTR_AT_ENTRY_FRAGMENTS
	.align		4
.L_26:
        /*0058*/ 	.byte	0x04, 0x4f
        /*005a*/ 	.short	(.L_28 - .L_27)


	//   ....[0]....
.L_27:
        /*005c*/ 	.word	0x00000004


	//----- nvinfo : EIATTR_RESERVED_SMEM_USED
	.align		4
.L_28:
        /*0060*/ 	.byte	0x01, 0x41
	.zero		2


	//----- nvinfo : EIATTR_SPARSE_MMA_MASK
	.align		4
        /*0064*/ 	.byte	0x03, 0x50
        /*0066*/ 	.short	0x0000


	//----- nvinfo : EIATTR_TCGEN05_1CTA_USED
	.align		4
        /*0068*/ 	.byte	0x01, 0x51
	.zero		2


	//----- nvinfo : EIATTR_MAXREG_COUNT
	.align		4
        /*006c*/ 	.byte	0x03, 0x1b
        /*006e*/ 	.short	0x00ff


	//----- nvinfo : EIATTR_NUM_BARRIERS
	.align		4
        /*0070*/ 	.byte	0x02, 0x4c
        /*0072*/ 	.byte	0x01
	.zero		1


	//----- nvinfo : EIATTR_ANNOTATIONS
	.align		4
        /*0074*/ 	.byte	0x04, 0x55
        /*0076*/ 	.short	(.L_30 - .L_29)


	//   ....[0]....
.L_29:
        /*0078*/ 	.word	0x00000001
        /*007c*/ 	.byte	0xd0, 0x0e, 0x00, 0x00, 0x01, 0x00, 0x00, 0x00, 0xb0, 0x0f, 0x00, 0x00, 0x01, 0x00, 0x00, 0x00
        /* <DEDUP_REMOVED lines=326> */
        /*14ec*/ 	.byte	0x60, 0x72, 0x00, 0x00, 0x01, 0x00, 0x00, 0x00, 0x70, 0x72, 0x00, 0x00


	//----- nvinfo : EIATTR_INT_WARP_WIDE_INSTR_OFFSETS
	.align		4
.L_30:
        /*14f8*/ 	.byte	0x04, 0x31
        /*14fa*/ 	.short	(.L_32 - .L_31)


	//   ....[0]....
.L_31:
        /*14fc*/ 	.word	0x00001460


	//   ....[1]....
        /*1500*/ 	.word	0x00001470


	//   ....[2]....
        /*1504*/ 	.word	0x00001b50


	//   ....[3]....
        /*1508*/ 	.word	0x00001b60


	//   ....[4]....
        /*150c*/ 	.word	0x00007740


	//   ....[5]....
        /*1510*/ 	.word	0x00007790


	//----- nvinfo : EIATTR_COOP_GROUP_MASK_REGIDS
	.align		4
.L_32:
        /*1514*/ 	.byte	0x04, 0x29
        /*1516*/ 	.short	(.L_34 - .L_33)


	//   ....[0]....
.L_33:
        /*1518*/ 	.word	0xffffffff


	//   ....[1]....
        /*151c*/ 	.word	0xffffffff


	//   ....[2]....
        /*1520*/ 	.word	0xffffffff


	//   ....[3]....
        /*1524*/ 	.word	0xffffffff


	//----- nvinfo : EIATTR_COOP_GROUP_INSTR_OFFSETS
	.align		4
.L_34:
        /*1528*/ 	.byte	0x04, 0x28
        /*152a*/ 	.short	(.L_36 - .L_35)


	//   ....[0]....
.L_35:
        /*152c*/ 	.word	0x00000060


	//   ....[1]....
        /*1530*/ 	.word	0x00000320


	//   ....[2]....
        /*1534*/ 	.word	0x000075d0


	//   ....[3]....
        /*1538*/ 	.word	0x00007840


	//----- nvinfo : EIATTR_VRC_CTA_INIT_COUNT
	.align		4
.L_36:
        /*153c*/ 	.byte	0x02, 0x4a
        /*153e*/ 	.byte	0x80
	.zero		1


	//----- nvinfo : EIATTR_MBARRIER_INSTR_OFFSETS
	.align		4
        /*1540*/ 	.byte	0x04, 0x39
        /*1542*/ 	.short	(.L_38 - .L_37)


	//   ....[0]....
.L_37:
        /*1544*/ 	.word	0x000018f0
        /*1548*/ 	.word	0x000000ff
        /*154c*/ 	.word	0x00008000
        /*1550*/ 	.short	0x0100
        /*1552*/ 	.byte	0x07
	.zero		1


	//   ....[1]....
        /*1554*/ 	.word	0x00001bf0
        /*1558*/ 	.word	0x000000ff
        /*155c*/ 	.word	0x00008000
        /*1560*/ 	.short	0x010a
        /*1562*/ 	.byte	0x07
	.zero		1


	//   ....[2]....
        /*1564*/ 	.word	0x00001cc0
        /*1568*/ 	.word	0x000000ff
        /*156c*/ 	.word	0x00008000
        /*1570*/ 	.short	0x0108
        /*1572*/ 	.byte	0x07
	.zero		1


	//   ....[3]....
        /*1574*/ 	.word	0x00007860
        /*1578*/ 	.word	0x000000ff
        /*157c*/ 	.word	0x00008000
        /*1580*/ 	.short	0x010a
        /*1582*/ 	.byte	0x07
	.zero		1


	//----- nvinfo : EIATTR_NUM_MBARRIERS
	.align		4
.L_38:
        /*1584*/ 	.byte	0x03, 0x38
        /*1586*/ 	.short	0x0001


	//----- nvinfo : EIATTR_EXIT_INSTR_OFFSETS
	.align		4
        /*1588*/ 	.byte	0x04, 0x1c
        /*158a*/ 	.short	(.L_40 - .L_39)


	//   ....[0]....
.L_39:
        /*158c*/ 	.word	0x00007850


	//----- nvinfo : EIATTR_REQNTID
	.align		4
.L_40:
        /*1590*/ 	.byte	0x04, 0x10
        /*1592*/ 	.short	(.L_42 - .L_41)
.L_41:
        /*1594*/ 	.word	0x00000100
        /*1598*/ 	.word	0x00000001
        /*159c*/ 	.word	0x00000001


	//----- nvinfo : EIATTR_CRS_STACK_SIZE
	.align		4
.L_42:
        /*15a0*/ 	.byte	0x04, 0x1e
        /*15a2*/ 	.short	(.L_44 - .L_43)
.L_43:
        /*15a4*/ 	.word	0x00000000


	//----- nvinfo : EIATTR_CBANK_PARAM_SIZE
	.align		4
.L_44:
        /*15a8*/ 	.byte	0x03, 0x19
        /*15aa*/ 	.short	0x0028


	//----- nvinfo : EIATTR_PARAM_CBANK
	.align		4
        /*15ac*/ 	.byte	0x04, 0x0a
        /*15ae*/ 	.short	(.L_46 - .L_45)
	.align		4
.L_45:
        /*15b0*/ 	.word	index@(.nv.constant0.gluon_mma)
        /*15b4*/ 	.short	0x0380
        /*15b6*/ 	.short	0x0028


	//----- nvinfo : EIATTR_SW_WAR
	.align		4
.L_46:
        /*15b8*/ 	.byte	0x04, 0x36
        /*15ba*/ 	.short	(.L_48 - .L_47)
.L_47:
        /*15bc*/ 	.word	0x00000008
.L_48:


//--------------------- .nv.compat                --------------------------
	.section	.nv.compat,"",@"SHT_CUDA_COMPAT_INFO"
	.align	4
        /*0000*/ 	.byte	0x02, 0x02, 0x02, 0x00, 0x02, 0x05, 0x05, 0x00, 0x02, 0x03, 0x00, 0x00, 0x02, 0x06, 0x01, 0x00


//--------------------- .nv.callgraph             --------------------------
	.section	.nv.callgraph,"",@"SHT_CUDA_CALLGRAPH"
	.align	4
	.sectionentsize	8
	.align		4
        /*0000*/ 	.word	0x00000000
	.align		4
        /*0004*/ 	.word	0xffffffff
	.align		4
        /*0008*/ 	.word	0x00000000
	.align		4
        /*000c*/ 	.word	0xfffffffe
	.align		4
        /*0010*/ 	.word	0x00000000
	.align		4
        /*0014*/ 	.word	0xfffffffd
	.align		4
        /*0018*/ 	.word	0x00000000
	.align		4
        /*001c*/ 	.word	0xfffffffc


//--------------------- .text.gluon_mma           --------------------------
	.section	.text.gluon_mma,"ax",@progbits
	.align	128
        .global         gluon_mma
        .type           gluon_mma,@function
        .size           gluon_mma,(.L_x_15 - gluon_mma)
        .other          gluon_mma,@"STO_CUDA_ENTRY STV_DEFAULT"
gluon_mma:
.text.gluon_mma:
[----:B------:R-:W0:Y:S01]  /*0000*/  LDC R1, c[0x0][0x37c] ;  /* 0x0000df00ff017b82 */ /* 0x000e220000000800 */
[----:B------:R-:W1:Y:S01]  /*0010*/  S2R R0, SR_TID.X ;  /* 0x0000000000007919 */ /* 0x000e620000002100 */
[----:B0-----:R-:W-:Y:S01]  /*0020*/  VIADD R1, R1, 0xfffffa48 ;  /* 0xfffffa4801017836 */ /* 0x001fe20000000000 */
[----:B-1----:R-:W-:-:S13]  /*0030*/  ISETP.GE.U32.AND P1, PT, R0, 0x20, PT ;  /* 0x000000200000780c */ /* 0x002fda0003f26070 */
[----:B------:R-:W-:Y:S05]  /*0040*/  @P1 BRA `(.L_x_0) ;  /* 0x0000000000b81947 */ /* 0x000fea0003800000 */
[----:B------:R-:W0:Y:S01]  /*0050*/  S2UR UR6, SR_CgaCtaId ;  /* 0x00000000000679c3 */ /* 0x000e220000008800 */
[----:B------:R-:W-:Y:S01]  /*0060*/  NOP ;  /* 0x0000000000007918 */ /* 0x000fe20000000000 */
[----:B------:R-:W-:Y:S02]  /*0070*/  UMOV UR4, 0x40 ;  /* 0x0000004000047882 */ /* 0x000fe40000000000 */
[----:B0-----:R-:W-:-:S09]  /*0080*/  ULEA UR4, UR6, UR4, 0x18 ;  /* 0x0000000406047291 */ /* 0x001fd2000f8ec0ff */
[----:B------:R-:W0:Y:S01]  /*0090*/  LDS.U8 R2, [UR4] ;  /* 0x00000004ff027984 */ /* 0x000e220008000000 */
[----:B------:R-:W-:Y:S02]  /*00a0*/  UMOV UR4, 0x400 ;  /* 0x0000040000047882 */ /* 0x000fe40000000000 */
[----:B------:R-:W-:Y:S01]  /*00b0*/  ULEA UR4, UR6, UR4, 0x18 ;  /* 0x0000000406047291 */ /* 0x000fe2000f8ec0ff */
[----:B0-----:R-:W-:-:S13]  /*00c0*/  ISETP.NE.AND P0, PT, R2, RZ, PT ;  /* 0x000000ff0200720c */ /* 0x001fda0003f05270 */
[----:B------:R-:W-:Y:S05]  /*00d0*/  @P0 BRA `(.L_x_1) ;  /* 0x00000000007c0947 */ /* 0x000fea0003800000 */
[----:B------:R-:W-:-:S13]  /*00e0*/  ELECT P0, URZ, PT ;  /* 0x0000000000ff782f */ /* 0x000fda0003800000 */
[----:B------:R-:W-:Y:S05]  /*00f0*/  @!P0 BRA `(.L_x_2) ;  /* 0x0000000000848947 */ /* 0x000fea0003800000 */
[----:B------:R-:W-:Y:S01]  /*0100*/  UMOV UR5, 0x10 ;  /* 0x0000001000057882 */ /* 0x000fe20000000000 */
[----:B------:R-:W-:Y:S02]  /*0110*/  IMAD.MOV.U32 R5, RZ, RZ, 0x1 ;  /* 0x00000001ff057424 */ /* 0x000fe400078e00ff */
[----:B------:R-:W-:Y:S02]  /*0120*/  IMAD.MOV.U32 R3, RZ, RZ, 0xffff ;  /* 0x0000ffffff037424 */ /* 0x000fe400078e00ff */
[----:B------:R-:W-:Y:S04]  /*0130*/  DEPBAR.LE SB0, 0x36 ;  /* 0x00008d800000791a */ /* 0x000fe80000000000 */
[----:B------:R-:W0:Y:S02]  /*0140*/  UTCATOMSWS.FIND_AND_SET.ALIGN UP0, UR5, UR5 ;  /* 0x00000005000575e3 */ /* 0x000e240008000800 */
[----:B0-----:R-:W-:-:S04]  /*0150*/  PLOP3.LUT P0, PT, PT, PT, UP0, 0x80, 0x8 ;  /* 0x000000000008781c */ /* 0x001fc80003f0f008 */
[----:B------:R-:W-:-:S04]  /*0160*/  SEL R2, RZ, 0xffffffff, !P0 ;  /* 0xffffffffff027807 */ /* 0x000fc80004000000 */
[----:B------:R-:W-:Y:S01]  /*0170*/  ISETP.NE.AND P0, PT, R2, RZ, PT ;  /* 0x000000ff0200720c */ /* 0x000fe20003f05270 */
[----:B------:R-:W-:-:S12]  /*0180*/  IMAD.U32 R2, RZ, RZ, UR5 ;  /* 0x00000005ff027e24 */ /* 0x000fd8000f8e00ff */
[----:B------:R-:W-:Y:S05]  /*0190*/  @P0 BRA `(.L_x_3) ;  /* 0x0000000000240947 */ /* 0x000fea0003800000 */
.L_x_4:
[----:B------:R-:W-:Y:S05]  /*01a0*/  NANOSLEEP 0x64 ;  /* 0x000000640000795d */ /* 0x000fea0003800000 */
[----:B------:R-:W-:-:S05]  /*01b0*/  UMOV UR5, 0x10 ;  /* 0x0000001000057882 */ /* 0x000fca0000000000 */
[----:B------:R-:W-:Y:S04]  /*01c0*/  DEPBAR.LE SB0, 0x36 ;  /* 0x00008d800000791a */ /* 0x000fe80000000000 */
[----:B------:R-:W0:Y:S02]  /*01d0*/  UTCATOMSWS.FIND_AND_SET.ALIGN UP0, UR5, UR5 ;  /* 0x00000005000575e3 */ /* 0x000e240008000800 */
[----:B0-----:R-:W-:-:S04]  /*01e0*/  PLOP3.LUT P0, PT, PT, PT, UP0, 0x80, 0x8 ;  /* 0x000000000008781c */ /* 0x001fc80003f0f008 */
[----:B------:R-:W-:-:S04]  /*01f0*/  SEL R2, RZ, 0xffffffff, !P0 ;  /* 0xffffffffff027807 */ /* 0x000fc80004000000 */
[----:B------:R-:W-:Y:S01]  /*0200*/  ISETP.NE.AND P0, PT, R2, RZ, PT ;  /* 0x000000ff0200720c */ /* 0x000fe20003f05270 */
[----:B------:R-:W-:-:S12]  /*0210*/  IMAD.U32 R2, RZ, RZ, UR5 ;  /* 0x00000005ff027e24 */ /* 0x000fd8000f8e00ff */
[----:B------:R-:W-:Y:S05]  /*0220*/  @!P0 BRA `(.L_x_4) ;  /* 0xfffffffc00dc8947 */ /* 0x000fea000383ffff */
.L_x_3:
[C---:B------:R-:W-:Y:S01]  /*0230*/  VIADD R4, R2.reuse, 0x10 ;  /* 0x0000001002047836 */ /* 0x040fe20000000000 */
[----:B------:R-:W-:Y:S01]  /*0240*/  UMOV UR5, 0x50 ;  /* 0x0000005000057882 */ /* 0x000fe20000000000 */
[----:B------:R-:W-:Y:S01]  /*0250*/  SHF.L.U32 R3, R3, R2, RZ ;  /* 0x0000000203037219 */ /* 0x000fe200000006ff */
[----:B------:R-:W-:Y:S01]  /*0260*/  ULEA UR5, UR6, UR5, 0x18 ;  /* 0x0000000506057291 */ /* 0x000fe2000f8ec0ff */
[----:B------:R-:W-:Y:S01]  /*0270*/  IMAD.SHL.U32 R2, R2, 0x20, RZ ;  /* 0x0000002002027824 */ /* 0x000fe200078e00ff */
[----:B------:R-:W-:-:S04]  /*0280*/  SHF.L.U32 R4, R5, R4, RZ ;  /* 0x0000000405047219 */ /* 0x000fc800000006ff */
[----:B------:R-:W-:-:S05]  /*0290*/  LOP3.LUT R3, R4, R3, RZ, 0xfc, !PT ;  /* 0x0000000304037212 */ /* 0x000fca00078efcff */
[----:B------:R0:W-:Y:S04]  /*02a0*/  ATOMS.OR RZ, [UR5], R3 ;  /* 0x00000003ffff798c */ /* 0x0001e8000b000005 */
[----:B------:R0:W-:Y:S01]  /*02b0*/  STS [UR4], R2 ;  /* 0x00000002ff007988 */ /* 0x0001e20008000804 */
[----:B------:R-:W-:Y:S05]  /*02c0*/  BRA `(.L_x_2) ;  /* 0x0000000000107947 */ /* 0x000fea0003800000 */
.L_x_1:
[----:B------:R-:W-:-:S05]  /*02d0*/  IMAD.MOV.U32 R2, RZ, RZ, -0x1 ;  /* 0xffffffffff027424 */ /* 0x000fca00078e00ff */
[----:B------:R0:W-:Y:S02]  /*02e0*/  STS [UR4], R2 ;  /* 0x00000002ff007988 */ /* 0x0001e40008000804 */
[----:B0-----:R-:W-:-:S07]  /*02f0*/  MOV R2, 0x310 ;  /* 0x0000031000027802 */ /* 0x001fce0000000f00 */
[----:B------:R-:W-:Y:S05]  /*0300*/  CALL.REL.NOINC `($__internal_1_$__cuda_sm10x_tcgen05_guardrail_trap_phase_invalid_during_alloc) ;  /* 0x00000074006c7944 */ /* 0x000fea0003c00000 */
.L_x_2:
[----:B------:R-:W-:Y:S05]  /*0310*/  WARPSYNC.ALL ;  /* 0x0000000000007948 */ /* 0x000fea0003800000 */
[----:B------:R-:W-:Y:S01]  /*0320*/  NOP ;  /* 0x0000000000007918 */ /* 0x000fe20000000000 */
.L_x_0:
[----:B------:R-:W1:Y:S01]  /*0330*/  LDC.64 R4, c[0x0][0x380] ;  /* 0x0000e000ff047b82 */ /* 0x000e620000000a00 */
[----:B0-----:R-:W-:Y:S01]  /*0340*/  SHF.R.U32.HI R2, RZ, 0x5, R0 ;  /* 0x00000005ff027819 */ /* 0x001fe20000011600 */
[----:B------:R-:W-:Y:S01]  /*0350*/  UMOV UR7, 0x400 ;  /* 0x0000040000077882 */ /* 0x000fe20000000000 */
[----:B------:R-:W-:Y:S01]  /*0360*/  LOP3.LUT R68, R0, 0xe0, RZ, 0xc0, !PT ;  /* 0x000000e000447812 */ /* 0x000fe200078ec0ff */
[----:B------:R-:W0:Y:S01]  /*0370*/  LDCU.64 UR14, c[0x0][0x358] ;  /* 0x00006b00ff0e77ac */ /* 0x000e220008000a00 */
[----:B------:R-:W-:Y:S02]  /*0380*/  SGXT.U32 R2, R2, 0x3 ;  /* 0x000000030202781a */ /* 0x000fe40000000000 */
[----:B------:R-:W-:Y:S01]  /*0390*/  LOP3.LUT R3, R0, 0x1f, RZ, 0xc0, !PT ;  /* 0x0000001f00037812 */ /* 0x000fe200078ec0ff */
[----:B------:R-:W2:Y:S01]  /*03a0*/  S2UR UR6, SR_CgaCtaId ;  /* 0x00000000000679c3 */ /* 0x000ea20000008800 */
[C---:B------:R-:W-:Y:S02]  /*03b0*/  LOP3.LUT R71, R2.reuse, 0x8, RZ, 0xfc, !PT ;  /* 0x0000000802477812 */ /* 0x040fe400078efcff */
[----:B------:R-:W-:-:S02]  /*03c0*/  LOP3.LUT R73, R2, 0x10, RZ, 0xfc, !PT ;  /* 0x0000001002497812 */ /* 0x000fc400078efcff */
[C---:B------:R-:W-:Y:S01]  /*03d0*/  LOP3.LUT R125, R2.reuse, 0x38, RZ, 0xfc, !PT ;  /* 0x00000038027d7812 */ /* 0x040fe200078efcff */
[----:B------:R-:W-:Y:S01]  /*03e0*/  IMAD.SHL.U32 R18, R71, 0x20, RZ ;  /* 0x0000002047127824 */ /* 0x000fe200078e00ff */
[C---:B------:R-:W-:Y:S01]  /*03f0*/  LOP3.LUT R120, R2.reuse, 0x60, RZ, 0xfc, !PT ;  /* 0x0000006002787812 */ /* 0x040fe200078efcff */
[----:B------:R-:W-:Y:S01]  /*0400*/  IMAD.SHL.U32 R20, R73, 0x20, RZ ;  /* 0x0000002049147824 */ /* 0x000fe200078e00ff */
[C---:B------:R-:W-:Y:S01]  /*0410*/  LOP3.LUT R115, R2.reuse, 0x88, RZ, 0xfc, !PT ;  /* 0x0000008802737812 */ /* 0x040fe200078efcff */
[----:B------:R-:W-:Y:S01]  /*0420*/  IMAD.SHL.U32 R30, R125, 0x20, RZ ;  /* 0x000000207d1e7824 */ /* 0x000fe200078e00ff */
[----:B------:R-:W-:Y:S01]  /*0430*/  LOP3.LUT R110, R2, 0xb0, RZ, 0xfc, !PT ;  /* 0x000000b0026e7812 */ /* 0x000fe200078efcff */
[----:B------:R-:W-:Y:S01]  /*0440*/  IMAD.SHL.U32 R40, R120, 0x20, RZ ;  /* 0x0000002078287824 */ /* 0x000fe200078e00ff */
[C---:B------:R-:W-:Y:S01]  /*0450*/  LOP3.LUT R69, R2.reuse, 0x18, RZ, 0xfc, !PT ;  /* 0x0000001802457812 */ /* 0x040fe200078efcff */
[----:B------:R-:W-:Y:S01]  /*0460*/  IMAD.SHL.U32 R50, R115, 0x20, RZ ;  /* 0x0000002073327824 */ /* 0x000fe200078e00ff */
[----:B------:R-:W-:Y:S01]  /*0470*/  LOP3.LUT R105, R2, 0xd8, RZ, 0xfc, !PT ;  /* 0x000000d802697812 */ /* 0x000fe200078efcff */
[----:B------:R-:W-:Y:S01]  /*0480*/  IMAD.SHL.U32 R60, R110, 0x20, RZ ;  /* 0x000000206e3c7824 */ /* 0x000fe200078e00ff */
[-C--:B-1----:R-:W-:Y:S01]  /*0490*/  LEA R6, P0, R68, R4.reuse, 0x1 ;  /* 0x0000000444067211 */ /* 0x082fe200078008ff */
[----:B------:R-:W-:Y:S01]  /*04a0*/  IMAD.SHL.U32 R22, R69, 0x20, RZ ;  /* 0x0000002045167824 */ /* 0x000fe200078e00ff */
[----:B------:R-:W-:-:S02]  /*04b0*/  LEA R10, P6, R73, R4, 0x6 ;  /* 0x00000004490a7211 */ /* 0x000fc400078c30ff */
[-C--:B------:R-:W-:Y:S02]  /*04c0*/  LEA.HI.X R7, R68, R5.reuse, RZ, 0x1, P0 ;  /* 0x0000000544077211 */ /* 0x080fe400000f0cff */
[-C--:B------:R-:W-:Y:S01]  /*04d0*/  LEA R8, P0, R71, R4.reuse, 0x6 ;  /* 0x0000000447087211 */ /* 0x080fe200078030ff */
[----:B--2---:R-:W-:Y:S01]  /*04e0*/  ULEA UR7, UR6, UR7, 0x18 ;  /* 0x0000000706077291 */ /* 0x004fe2000f8ec0ff */
[-C--:B------:R-:W-:Y:S01]  /*04f0*/  LEA.HI.X R11, R20, R5.reuse, RZ, 0x1, P6 ;  /* 0x00000005140b7211 */ /* 0x080fe200030f0cff */
[----:B------:R-:W-:Y:S01]  /*0500*/  IMAD.WIDE.U32 R6, R3, 0x2, R6 ;  /* 0x0000000203067825 */ /* 0x000fe200078e0006 */
[----:B------:R-:W-:Y:S01]  /*0510*/  LEA.HI.X R9, R18, R5, RZ, 0x1, P0 ;  /* 0x0000000512097211 */ /* 0x000fe200000f0cff */
[----:B------:R-:W-:Y:S01]  /*0520*/  BAR.SYNC.DEFER_BLOCKING 0x0 ;  /* 0x0000000000007b1d */ /* 0x000fe20000010000 */
[----:B------:R-:W-:Y:S01]  /*0530*/  LEA R20, P0, R125, R4, 0x6 ;  /* 0x000000047d147211 */ /* 0x000fe200078030ff */
[----:B------:R-:W-:Y:S01]  /*0540*/  IMAD.WIDE.U32 R10, R3, 0x2, R10 ;  /* 0x00000002030a7825 */ /* 0x000fe200078e000a */
[----:B------:R-:W-:-:S02]  /*0550*/  LOP3.LUT R14, R2, 0x20, RZ, 0xfc, !PT ;  /* 0x00000020020e7812 */ /* 0x000fc400078efcff */
[-C--:B------:R-:W-:Y:S01]  /*0560*/  LEA.HI.X R21, R30, R5.reuse, RZ, 0x1, P0 ;  /* 0x000000051e157211 */ /* 0x080fe200000f0cff */
[----:B------:R-:W-:Y:S01]  /*0570*/  IMAD.WIDE.U32 R8, R3, 0x2, R8 ;  /* 0x0000000203087825 */ /* 0x000fe200078e0008 */
[-C--:B------:R-:W-:Y:S02]  /*0580*/  LEA R30, P0, R120, R4.reuse, 0x6 ;  /* 0x00000004781e7211 */ /* 0x080fe400078030ff */
[----:B------:R-:W-:Y:S01]  /*0590*/  LOP3.LUT R16, R2, 0x28, RZ, 0xfc, !PT ;  /* 0x0000002802107812 */ /* 0x000fe200078efcff */
[----:B------:R-:W-:Y:S01]  /*05a0*/  IMAD.SHL.U32 R24, R14, 0x20, RZ ;  /* 0x000000200e187824 */ /* 0x000fe200078e00ff */
[----:B------:R-:W-:Y:S02]  /*05b0*/  LEA.HI.X R31, R40, R5, RZ, 0x1, P0 ;  /* 0x00000005281f7211 */ /* 0x000fe400000f0cff */
[----:B------:R-:W-:Y:S01]  /*05c0*/  LEA R40, P0, R115, R4, 0x6 ;  /* 0x0000000473287211 */ /* 0x000fe200078030ff */
[----:B------:R-:W-:Y:S01]  /*05d0*/  IMAD.SHL.U32 R26, R16, 0x20, RZ ;  /* 0x00000020101a7824 */ /* 0x000fe200078e00ff */
[----:B------:R-:W-:-:S02]  /*05e0*/  LOP3.LUT R19, R2, 0x30, RZ, 0xfc, !PT ;  /* 0x0000003002137812 */ /* 0x000fc400078efcff */
[-C--:B------:R-:W-:Y:S02]  /*05f0*/  LEA.HI.X R41, R50, R5.reuse, RZ, 0x1, P0 ;  /* 0x0000000532297211 */ /* 0x080fe400000f0cff */
[-C--:B------:R-:W-:Y:S01]  /*0600*/  LEA R50, P0, R110, R4.reuse, 0x6 ;  /* 0x000000046e327211 */ /* 0x080fe200078030ff */
[----:B------:R-:W-:Y:S01]  /*0610*/  IMAD.SHL.U32 R28, R19, 0x20, RZ ;  /* 0x00000020131c7824 */ /* 0x000fe200078e00ff */
[C---:B------:R-:W-:Y:S02]  /*0620*/  LOP3.LUT R124, R2.reuse, 0x40, RZ, 0xfc, !PT ;  /* 0x00000040027c7812 */ /* 0x040fe400078efcff */
[C---:B------:R-:W-:Y:S02]  /*0630*/  LOP3.LUT R123, R2.reuse, 0x48, RZ, 0xfc, !PT ;  /* 0x00000048027b7812 */ /* 0x040fe400078efcff */
[----:B------:R-:W-:Y:S01]  /*0640*/  LOP3.LUT R122, R2, 0x50, RZ, 0xfc, !PT ;  /* 0x00000050027a7812 */ /* 0x000fe200078efcff */
[----:B------:R-:W-:Y:S01]  /*0650*/  IMAD.SHL.U32 R32, R124, 0x20, RZ ;  /* 0x000000207c207824 */ /* 0x000fe200078e00ff */
[C---:B------:R-:W-:Y:S01]  /*0660*/  LOP3.LUT R121, R2.reuse, 0x58, RZ, 0xfc, !PT ;  /* 0x0000005802797812 */ /* 0x040fe200078efcff */
[----:B------:R-:W-:Y:S01]  /*0670*/  IMAD.SHL.U32 R34, R123, 0x20, RZ ;  /* 0x000000207b227824 */ /* 0x000fe200078e00ff */
[----:B------:R-:W-:Y:S01]  /*0680*/  LOP3.LUT R119, R2, 0x68, RZ, 0xfc, !PT ;  /* 0x0000006802777812 */ /* 0x000fe200078efcff */
        /* <DEDUP_REMOVED lines=29> */
[----:B------:R-:W-:Y:S01]  /*0860*/  LOP3.LUT R75, R2, 0xf8, RZ, 0xfc, !PT ;  /* 0x000000f8024b7812 */ /* 0x000fe200078efcff */
[----:B------:R-:W-:Y:S01]  /*0870*/  IMAD.SHL.U32 R2, R105, 0x20, RZ ;  /* 0x0000002069027824 */ /* 0x000fe200078e00ff */
[-C--:B------:R-:W-:Y:S01]  /*0880*/  LEA.HI.X R51, R60, R5.reuse, RZ, 0x1, P0 ;  /* 0x000000053c337211 */ /* 0x080fe200000f0cff */
[----:B------:R-:W-:Y:S01]  /*0890*/  IMAD.SHL.U32 R72, R65, 0x20, RZ ;  /* 0x0000002041487824 */ /* 0x000fe200078e00ff */
[-C--:B------:R-:W-:Y:S01]  /*08a0*/  LEA R12, P5, R69, R4.reuse, 0x6 ;  /* 0x00000004450c7211 */ /* 0x080fe200078a30ff */
[----:B------:R-:W-:Y:S01]  /*08b0*/  IMAD.SHL.U32 R74, R67, 0x20, RZ ;  /* 0x00000020434a7824 */ /* 0x000fe200078e00ff */
[----:B------:R-:W-:Y:S01]  /*08c0*/  LEA R60, P0, R105, R4, 0x6 ;  /* 0x00000004693c7211 */ /* 0x000fe200078030ff */
[----:B------:R-:W-:Y:S01]  /*08d0*/  IMAD.SHL.U32 R76, R75, 0x20, RZ ;  /* 0x000000204b4c7824 */ /* 0x000fe200078e00ff */
[----:B------:R-:W-:-:S02]  /*08e0*/  LEA.HI.X R13, R22, R5, RZ, 0x1, P5 ;  /* 0x00000005160d7211 */ /* 0x000fc400028f0cff */
[-C--:B------:R-:W-:Y:S02]  /*08f0*/  LEA.HI.X R61, R2, R5.reuse, RZ, 0x1, P0 ;  /* 0x00000005023d7211 */ /* 0x080fe400000f0cff */
[-C--:B------:R-:W-:Y:S01]  /*0900*/  LEA R22, P5, R124, R4.reuse, 0x6 ;  /* 0x000000047c167211 */ /* 0x080fe200078a30ff */
[----:B------:R-:W1:Y:S01]  /*0910*/  LDS R2, [UR7] ;  /* 0x00000007ff027984 */ /* 0x000e620008000800 */
[-C--:B------:R-:W-:Y:S02]  /*0920*/  LEA R14, P4, R14, R4.reuse, 0x6 ;  /* 0x000000040e0e7211 */ /* 0x080fe400078830ff */
[-C--:B------:R-:W-:Y:S01]  /*0930*/  LEA.HI.X R23, R32, R5.reuse, RZ, 0x1, P5 ;  /* 0x0000000520177211 */ /* 0x080fe200028f0cff */
[----:B------:R-:W-:Y:S01]  /*0940*/  BAR.SYNC.DEFER_BLOCKING 0x0 ;  /* 0x0000000000007b1d */ /* 0x000fe20000010000 */
[----:B------:R-:W-:Y:S02]  /*0950*/  LEA R32, P5, R119, R4, 0x6 ;  /* 0x0000000477207211 */ /* 0x000fe400078a30ff */
[----:B------:R-:W-:-:S02]  /*0960*/  LEA.HI.X R15, R24, R5, RZ, 0x1, P4 ;  /* 0x00000005180f7211 */ /* 0x000fc400020f0cff */
[-C--:B------:R-:W-:Y:S02]  /*0970*/  LEA.HI.X R33, R42, R5.reuse, RZ, 0x1, P5 ;  /* 0x000000052a217211 */ /* 0x080fe400028f0cff */
[-C--:B------:R-:W-:Y:S02]  /*0980*/  LEA R42, P5, R114, R4.reuse, 0x6 ;  /* 0x00000004722a7211 */ /* 0x080fe400078a30ff */
[-C--:B------:R-:W-:Y:S02]  /*0990*/  LEA R16, P3, R16, R4.reuse, 0x6 ;  /* 0x0000000410107211 */ /* 0x080fe400078630ff */
[----:B------:R-:W-:Y:S02]  /*09a0*/  LEA.HI.X R43, R52, R5, RZ, 0x1, P5 ;  /* 0x00000005342b7211 */ /* 0x000fe400028f0cff */
[-C--:B------:R-:W-:Y:S01]  /*09b0*/  LEA R52, P5, R109, R4.reuse, 0x6 ;  /* 0x000000046d347211 */ /* 0x080fe200078a30ff */
[----:B------:R-:W-:Y:S01]  /*09c0*/  IMAD.WIDE.U32 R14, R3, 0x2, R14 ;  /* 0x00000002030e7825 */ /* 0x000fe200078e000e */
[----:B------:R-:W-:-:S02]  /*09d0*/  LEA R18, P2, R19, R4, 0x6 ;  /* 0x0000000413127211 */ /* 0x000fc400078430ff */
[-C--:B------:R-:W-:Y:S02]  /*09e0*/  LEA.HI.X R53, R62, R5.reuse, RZ, 0x1, P5 ;  /* 0x000000053e357211 */ /* 0x080fe400028f0cff */
[-C--:B------:R-:W-:Y:S02]  /*09f0*/  LEA R62, P5, R104, R4.reuse, 0x6 ;  /* 0x00000004683e7211 */ /* 0x080fe400078a30ff */
[-C--:B------:R-:W-:Y:S02]  /*0a00*/  LEA.HI.X R17, R26, R5.reuse, RZ, 0x1, P3 ;  /* 0x000000051a117211 */ /* 0x080fe400018f0cff */
[-C--:B------:R-:W-:Y:S01]  /*0a10*/  LEA R24, P4, R123, R4.reuse, 0x6 ;  /* 0x000000047b187211 */ /* 0x080fe200078830ff */
[----:B0-----:R-:W5:Y:S01]  /*0a20*/  LDG.E.U16 R6, desc[UR14][R6.64] ;  /* 0x0000000e06067981 */ /* 0x001f62000c1e1500 */
[-C--:B------:R-:W-:Y:S02]  /*0a30*/  LEA R26, P3, R122, R4.reuse, 0x6 ;  /* 0x000000047a1a7211 */ /* 0x080fe400078630ff */
[-C--:B------:R-:W-:Y:S01]  /*0a40*/  LEA.HI.X R19, R28, R5.reuse, RZ, 0x1, P2 ;  /* 0x000000051c137211 */ /* 0x080fe200010f0cff */
[----:B------:R-:W-:Y:S01]  /*0a50*/  IMAD.WIDE.U32 R12, R3, 0x2, R12 ;  /* 0x00000002030c7825 */ /* 0x000fe200078e000c */
[----:B------:R-:W-:Y:S01]  /*0a60*/  LEA.HI.X R63, R70, R5, RZ, 0x1, P5 ;  /* 0x00000005463f7211 */ /* 0x000fe200028f0cff */
[----:B------:R-:W5:Y:S01]  /*0a70*/  LDG.E.U16 R10, desc[UR14][R10.64] ;  /* 0x0000000e0a0a7981 */ /* 0x000f62000c1e1500 */
[----:B------:R-:W-:-:S02]  /*0a80*/  LEA R28, P2, R121, R4, 0x6 ;  /* 0x00000004791c7211 */ /* 0x000fc400078430ff */
[-C--:B------:R-:W-:Y:S01]  /*0a90*/  LEA.HI.X R25, R34, R5.reuse, RZ, 0x1, P4 ;  /* 0x0000000522197211 */ /* 0x080fe200020f0cff */
[----:B------:R0:W5:Y:S01]  /*0aa0*/  LDG.E.U16 R70, desc[UR14][R14.64] ;  /* 0x0000000e0e467981 */ /* 0x000162000c1e1500 */
[-C--:B------:R-:W-:Y:S02]  /*0ab0*/  LEA.HI.X R27, R36, R5.reuse, RZ, 0x1, P3 ;  /* 0x00000005241b7211 */ /* 0x080fe400018f0cff */
[-C--:B------:R-:W-:Y:S01]  /*0ac0*/  LEA R34, P4, R118, R4.reuse, 0x6 ;  /* 0x0000000476227211 */ /* 0x080fe200078830ff */
[----:B------:R-:W-:Y:S01]  /*0ad0*/  IMAD.WIDE.U32 R32, R3, 0x2, R32 ;  /* 0x0000000203207825 */ /* 0x000fe200078e0020 */
[-C--:B------:R-:W-:Y:S01]  /*0ae0*/  LEA R36, P3, R117, R4.reuse, 0x6 ;  /* 0x0000000475247211 */ /* 0x080fe200078630ff */
[----:B------:R-:W5:Y:S01]  /*0af0*/  LDG.E.U16 R8, desc[UR14][R8.64] ;  /* 0x0000000e08087981 */ /* 0x000f62000c1e1500 */
[-C--:B------:R-:W-:Y:S02]  /*0b00*/  LEA.HI.X R29, R38, R5.reuse, RZ, 0x1, P2 ;  /* 0x00000005261d7211 */ /* 0x080fe400010f0cff */
[-C--:B------:R-:W-:Y:S01]  /*0b10*/  LEA R38, P2, R116, R4.reuse, 0x6 ;  /* 0x0000000474267211 */ /* 0x080fe200078430ff */
[----:B0-----:R-:W0:Y:S01]  /*0b20*/  LDC.64 R14, c[0x0][0x388] ;  /* 0x0000e200ff0e7b82 */ /* 0x001e220000000a00 */
[-C--:B------:R-:W-:Y:S01]  /*0b30*/  LEA.HI.X R35, R44, R5.reuse, RZ, 0x1, P4 ;  /* 0x000000052c237211 */ /* 0x080fe200020f0cff */
[----:B------:R-:W-:Y:S01]  /*0b40*/  IMAD.WIDE.U32 R16, R3, 0x2, R16 ;  /* 0x0000000203107825 */ /* 0x000fe200078e0010 */
[----:B------:R-:W-:Y:S01]  /*0b50*/  LEA.HI.X R37, R46, R5, RZ, 0x1, P3 ;  /* 0x000000052e257211 */ /* 0x000fe200018f0cff */
[----:B------:R0:W5:Y:S01]  /*0b60*/  LDG.E.U16 R7, desc[UR14][R32.64] ;  /* 0x0000000e20077981 */ /* 0x000162000c1e1500 */
[----:B------:R-:W-:-:S02]  /*0b70*/  LEA R44, P4, R113, R4, 0x6 ;  /* 0x00000004712c7211 */ /* 0x000fc400078830ff */
[-C--:B------:R-:W-:Y:S01]  /*0b80*/  LEA R46, P3, R112, R4.reuse, 0x6 ;  /* 0x00000004702e7211 */ /* 0x080fe200078630ff */
[----:B------:R-:W-:Y:S01]  /*0b90*/  IMAD.WIDE.U32 R42, R3, 0x2, R42 ;  /* 0x00000002032a7825 */ /* 0x000fe200078e002a */
[-C--:B------:R-:W-:Y:S01]  /*0ba0*/  LEA.HI.X R39, R48, R5.reuse, RZ, 0x1, P2 ;  /* 0x0000000530277211 */ /* 0x080fe200010f0cff */
[----:B------:R2:W5:Y:S01]  /*0bb0*/  LDG.E.U16 R16, desc[UR14][R16.64] ;  /* 0x0000000e10107981 */ /* 0x000562000c1e1500 */
[-C--:B------:R-:W-:Y:S02]  /*0bc0*/  LEA R48, P2, R111, R4.reuse, 0x6 ;  /* 0x000000046f307211 */ /* 0x080fe400078430ff */
[-C--:B------:R-:W-:Y:S01]  /*0bd0*/  LEA.HI.X R45, R54, R5.reuse, RZ, 0x1, P4 ;  /* 0x00000005362d7211 */ /* 0x080fe200020f0cff */
[----:B------:R-:W-:Y:S01]  /*0be0*/  IMAD.WIDE.U32 R30, R3, 0x2, R30 ;  /* 0x00000002031e7825 */ /* 0x000fe200078e001e */
[----:B------:R-:W-:Y:S01]  /*0bf0*/  LEA.HI.X R47, R56, R5, RZ, 0x1, P3 ;  /* 0x00000005382f7211 */ /* 0x000fe200018f0cff */
[----:B------:R-:W5:Y:S01]  /*0c00*/  LDG.E.U16 R12, desc[UR14][R12.64] ;  /* 0x0000000e0c0c7981 */ /* 0x000f62000c1e1500 */
[----:B------:R-:W-:-:S02]  /*0c10*/  LEA R54, P4, R108, R4, 0x6 ;  /* 0x000000046c367211 */ /* 0x000fc400078830ff */
[-C--:B------:R-:W-:Y:S01]  /*0c20*/  LEA R56, P3, R107, R4.reuse, 0x6 ;  /* 0x000000046b387211 */ /* 0x080fe200078630ff */
[----:B------:R-:W5:Y:S01]  /*0c30*/  LDG.E.U16 R9, desc[UR14][R42.64] ;  /* 0x0000000e2a097981 */ /* 0x000f62000c1e1500 */
[-C--:B------:R-:W-:Y:S02]  /*0c40*/  LEA.HI.X R49, R58, R5.reuse, RZ, 0x1, P2 ;  /* 0x000000053a317211 */ /* 0x080fe400010f0cff */
[-C--:B------:R-:W-:Y:S01]  /*0c50*/  LEA R58, P2, R106, R4.reuse, 0x6 ;  /* 0x000000046a3a7211 */ /* 0x080fe200078430ff */
[----:B------:R-:W-:Y:S01]  /*0c60*/  IMAD.WIDE.U32 R44, R3, 0x2, R44 ;  /* 0x00000002032c7825 */ /* 0x000fe200078e002c */
[-C--:B------:R-:W-:Y:S01]  /*0c70*/  LEA.HI.X R55, R64, R5.reuse, RZ, 0x1, P4 ;  /* 0x0000000540377211 */ /* 0x080fe200020f0cff */
[----:B------:R-:W5:Y:S01]  /*0c80*/  LDG.E.U16 R30, desc[UR14][R30.64] ;  /* 0x0000000e1e1e7981 */ /* 0x000f62000c1e1500 */
[----:B------:R-:W-:Y:S02]  /*0c90*/  LEA.HI.X R57, R66, R5, RZ, 0x1, P3 ;  /* 0x0000000542397211 */ /* 0x000fe400018f0cff */
[-C--:B------:R-:W-:Y:S01]  /*0ca0*/  LEA R64, P4, R65, R4.reuse, 0x6 ;  /* 0x0000000441407211 */ /* 0x080fe200078830ff */
[----:B------:R3:W5:Y:S01]  /*0cb0*/  LDG.E.U16 R11, desc[UR14][R44.64] ;  /* 0x0000000e2c0b7981 */ /* 0x000762000c1e1500 */
[----:B------:R-:W-:-:S02]  /*0cc0*/  LEA R66, P3, R67, R4, 0x6 ;  /* 0x0000000443427211 */ /* 0x000fc400078630ff */
[-C--:B------:R-:W-:Y:S02]  /*0cd0*/  LEA.HI.X R59, R78, R5.reuse, RZ, 0x1, P2 ;  /* 0x000000054e3b7211 */ /* 0x080fe400010f0cff */
[----:B------:R-:W-:Y:S01]  /*0ce0*/  LEA R4, P2, R75, R4, 0x6 ;  /* 0x000000044b047211 */ /* 0x000fe200078430ff */
[----:B------:R-:W-:Y:S01]  /*0cf0*/  IMAD.SHL.U32 R75, R68, 0x8, RZ ;  /* 0x00000008444b7824 */ /* 0x000fe200078e00ff */
[-C--:B------:R-:W-:Y:S02]  /*0d00*/  LEA.HI.X R65, R72, R5.reuse, RZ, 0x1, P4 ;  /* 0x0000000548417211 */ /* 0x080fe400020f0cff */
[-C--:B------:R-:W-:Y:S02]  /*0d10*/  LEA.HI.X R67, R74, R5.reuse, RZ, 0x1, P3 ;  /* 0x000000054a437211 */ /* 0x080fe400018f0cff */
[----:B------:R-:W-:Y:S02]  /*0d20*/  LEA.HI.X R5, R76, R5, RZ, 0x1, P2 ;  /* 0x000000054c057211 */ /* 0x000fe400010f0cff */
[----:B0-----:R-:W-:Y:S01]  /*0d30*/  LEA R32, P0, R68, R14, 0x4 ;  /* 0x0000000e44207211 */ /* 0x001fe200078020ff */
[----:B--2---:R-:W-:-:S02]  /*0d40*/  IMAD.SHL.U32 R17, R71, 0x100, RZ ;  /* 0x0000010047117824 */ /* 0x004fc400078e00ff */
[----:B---3--:R-:W-:Y:S01]  /*0d50*/  IMAD.WIDE.U32 R44, R3, 0x2, R4 ;  /* 0x00000002032c7825 */ /* 0x008fe200078e0004 */
[-C--:B------:R-:W-:Y:S02]  /*0d60*/  LEA.HI.X R33, R75, R15.reuse, RZ, 0x1, P0 ;  /* 0x0000000f4b217211 */ /* 0x080fe400000f0cff */
[-C--:B------:R-:W-:Y:S01]  /*0d70*/  LEA R4, P0, R71, R14.reuse, 0x9 ;  /* 0x0000000e47047211 */ /* 0x080fe200078048ff */
[C---:B------:R-:W-:Y:S01]  /*0d80*/  IMAD.SHL.U32 R13, R73.reuse, 0x100, RZ ;  /* 0x00000100490d7824 */ /* 0x040fe200078e00ff */
[-C--:B------:R-:W-:Y:S01]  /*0d90*/  LEA R42, P2, R73, R14.reuse, 0x9 ;  /* 0x0000000e492a7211 */ /* 0x080fe200078448ff */
[----:B------:R-:W-:Y:S01]  /*0da0*/  IMAD.SHL.U32 R31, R69, 0x100, RZ ;  /* 0x00000100451f7824 */ /* 0x000fe200078e00ff */
[----:B------:R-:W-:Y:S01]  /*0db0*/  LEA.HI.X R5, R17, R15, RZ, 0x1, P0 ;  /* 0x0000000f11057211 */ /* 0x000fe200000f0cff */
[----:B------:R-:W-:Y:S01]  /*0dc0*/  IMAD.WIDE.U32 R18, R3, 0x2, R18 ;  /* 0x0000000203127825 */ /* 0x000fe200078e0012 */
[----:B------:R-:W-:-:S03]  /*0dd0*/  LEA R14, P0, R69, R14, 0x9 ;  /* 0x0000000e450e7211 */ /* 0x000fc600078048ff */
[----:B------:R-:W-:Y:S01]  /*0de0*/  IMAD.WIDE.U32 R20, R3, 0x2, R20 ;  /* 0x0000000203147825 */ /* 0x000fe200078e0014 */
[----:B------:R-:W-:-:S03]  /*0df0*/  LEA.HI.X R43, R13, R15, RZ, 0x1, P2 ;  /* 0x0000000f0d2b7211 */ /* 0x000fc600010f0cff */
[----:B------:R-:W-:Y:S01]  /*0e00*/  IMAD.WIDE.U32 R22, R3, 0x2, R22 ;  /* 0x0000000203167825 */ /* 0x000fe200078e0016 */
[----:B------:R-:W-:-:S03]  /*0e10*/  LEA.HI.X R15, R31, R15, RZ, 0x1, P0 ;  /* 0x0000000f1f0f7211 */ /* 0x000fc600000f0cff */
[----:B------:R-:W-:Y:S01]  /*0e20*/  IMAD.WIDE.U32 R24, R3, 0x2, R24 ;  /* 0x0000000203187825 */ /* 0x000fe200078e0018 */
[----:B-1----:R-:W-:-:S03]  /*0e30*/  R2UR UR13, R2 ;  /* 0x00000000020d72ca */ /* 0x002fc600000e0000 */
[----:B------:R-:W-:-:S04]  /*0e40*/  IMAD.WIDE.U32 R26, R3, 0x2, R26 ;  /* 0x00000002031a7825 */ /* 0x000fc800078e001a */
[----:B------:R-:W-:Y:S01]  /*0e50*/  IMAD.WIDE.U32 R28, R3, 0x2, R28 ;  /* 0x00000002031c7825 */ /* 0x000fe200078e001c */
[----:B------:R-:W-:-:S03]  /*0e60*/  LOP3.LUT R2, R0, 0xff, RZ, 0xc0, !PT ;  /* 0x000000ff00027812 */ /* 0x000fc600078ec0ff */
[----:B------:R-:W-:-:S04]  /*0e70*/  IMAD.WIDE.U32 R50, R3, 0x2, R50 ;  /* 0x0000000203327825 */ /* 0x000fc800078e0032 */
[----:B------:R-:W-:-:S04]  /*0e80*/  IMAD.WIDE.U32 R52, R3, 0x2, R52 ;  /* 0x0000000203347825 */ /* 0x000fc800078e0034 */
[----:B------:R-:W-:-:S04]  /*0e90*/  IMAD.WIDE.U32 R54, R3, 0x2, R54 ;  /* 0x0000000203367825 */ /* 0x000fc800078e0036 */
[----:B------:R-:W-:-:S04]  /*0ea0*/  IMAD.WIDE.U32 R56, R3, 0x2, R56 ;  /* 0x0000000203387825 */ /* 0x000fc800078e0038 */
[----:B------:R-:W-:-:S04]  /*0eb0*/  IMAD.WIDE.U32 R58, R3, 0x2, R58 ;  /* 0x00000002033a7825 */ /* 0x000fc800078e003a */
[C---:B------:R-:W-:Y:S01]  /*0ec0*/  IMAD.WIDE.U32 R60, R3.reuse, 0x2, R60 ;  /* 0x00000002033c7825 */ /* 0x040fe200078e003c */
[----:B------:R-:W-:Y:S03]  /*0ed0*/  STL [R1+0x308], R17 ;  /* 0x0003081101007387 */ /* 0x000fe60000100800 */
[C---:B------:R-:W-:Y:S01]  /*0ee0*/  IMAD.WIDE.U32 R32, R3.reuse, 0x2, R32 ;  /* 0x0000000203207825 */ /* 0x040fe200078e0020 */
[----:B------:R-:W5:Y:S03]  /*0ef0*/  LDG.E.U16 R18, desc[UR14][R18.64] ;  /* 0x0000000e12127981 */ /* 0x000f66000c1e1500 */
        /* <DEDUP_REMOVED lines=11> */
[----:B------:R0:W-:Y:S03]  /*0fb0*/  STL [R1+0x310], R13 ;  /* 0x0003100d01007387 */ /* 0x0001e60000100800 */
[C---:B------:R-:W-:Y:S01]  /*0fc0*/  IMAD.WIDE.U32 R42, R3.reuse, 0x2, R42 ;  /* 0x00000002032a7825 */ /* 0x040fe200078e002a */
[----:B------:R-:W5:Y:S03]  /*0fd0*/  LDG.E.U16 R50, desc[UR14][R50.64] ;  /* 0x0000000e32327981 */ /* 0x000f66000c1e1500 */
[C---:B------:R-:W-:Y:S01]  /*0fe0*/  IMAD.WIDE.U32 R62, R3.reuse, 0x2, R62 ;  /* 0x00000002033e7825 */ /* 0x040fe200078e003e */
[----:B------:R-:W5:Y:S03]  /*0ff0*/  LDG.E.U16 R52, desc[UR14][R52.64] ;  /* 0x0000000e34347981 */ /* 0x000f66000c1e1500 */
[C---:B------:R-:W-:Y:S01]  /*1000*/  IMAD.WIDE.U32 R64, R3.reuse, 0x2, R64 ;  /* 0x0000000203407825 */ /* 0x040fe200078e0040 */
[----:B------:R-:W5:Y:S03]  /*1010*/  LDG.E.U16 R54, desc[UR14][R54.64] ;  /* 0x0000000e36367981 */ /* 0x000f66000c1e1500 */
[----:B------:R-:W-:Y:S01]  /*1020*/  IMAD.WIDE.U32 R66, R3, 0x2, R66 ;  /* 0x0000000203427825 */ /* 0x000fe200078e0042 */
[----:B------:R-:W5:Y:S01]  /*1030*/  LDG.E.U16 R56, desc[UR14][R56.64] ;  /* 0x0000000e38387981 */ /* 0x000f62000c1e1500 */
[----:B------:R-:W-:-:S02]  /*1040*/  SHF.R.U32.HI R69, RZ, 0x5, R0 ;  /* 0x00000005ff457819 */ /* 0x000fc40000011600 */
[C---:B------:R-:W-:Y:S01]  /*1050*/  IMAD.WIDE.U32 R4, R3.reuse, 0x2, R4 ;  /* 0x0000000203047825 */ /* 0x040fe200078e0004 */
[----:B------:R-:W5:Y:S03]  /*1060*/  LDG.E.U16 R58, desc[UR14][R58.64] ;  /* 0x0000000e3a3a7981 */ /* 0x000f66000c1e1500 */
[----:B------:R-:W-:Y:S01]  /*1070*/  IMAD.WIDE.U32 R14, R3, 0x2, R14 ;  /* 0x00000002030e7825 */ /* 0x000fe200078e000e */
[----:B------:R-:W5:Y:S04]  /*1080*/  LDG.E.U16 R60, desc[UR14][R60.64] ;  /* 0x0000000e3c3c7981 */ /* 0x000f68000c1e1500 */
[----:B------:R-:W5:Y:S04]  /*1090*/  LDG.E.U16 R21, desc[UR14][R32.64] ;  /* 0x0000000e20157981 */ /* 0x000f68000c1e1500 */
[----:B------:R-:W5:Y:S04]  /*10a0*/  LDG.E.U16 R23, desc[UR14][R32.64+0x80] ;  /* 0x0000800e20177981 */ /* 0x000f68000c1e1500 */
[----:B------:R-:W5:Y:S04]  /*10b0*/  LDG.E.U16 R25, desc[UR14][R32.64+0x100] ;  /* 0x0001000e20197981 */ /* 0x000f68000c1e1500 */
[----:B------:R-:W5:Y:S04]  /*10c0*/  LDG.E.U16 R27, desc[UR14][R32.64+0x180] ;  /* 0x0001800e201b7981 */ /* 0x000f68000c1e1500 */
[----:B0-----:R-:W5:Y:S04]  /*10d0*/  LDG.E.U16 R13, desc[UR14][R32.64+0x40] ;  /* 0x0000400e200d7981 */ /* 0x001f68000c1e1500 */
[----:B------:R-:W5:Y:S04]  /*10e0*/  LDG.E.U16 R17, desc[UR14][R32.64+0xc0] ;  /* 0x0000c00e20117981 */ /* 0x000f68000c1e1500 */
[----:B------:R-:W5:Y:S04]  /*10f0*/  LDG.E.U16 R19, desc[UR14][R32.64+0x140] ;  /* 0x0001400e20137981 */ /* 0x000f68000c1e1500 */
[----:B------:R-:W5:Y:S01]  /*1100*/  LDG.E.U16 R29, desc[UR14][R32.64+0x1c0] ;  /* 0x0001c00e201d7981 */ /* 0x000f62000c1e1500 */
[----:B------:R-:W-:-:S03]  /*1110*/  R2UR UR12, R69 ;  /* 0x00000000450c72ca */ /* 0x000fc600000e0000 */
[----:B------:R-:W5:Y:S04]  /*1120*/  LDG.E.U16 R51, desc[UR14][R42.64+0x80] ;  /* 0x0000800e2a337981 */ /* 0x000f68000c1e1500 */
[----:B------:R-:W5:Y:S04]  /*1130*/  LDG.E.U16 R55, desc[UR14][R42.64+0x100] ;  /* 0x0001000e2a377981 */ /* 0x000f68000c1e1500 */
[----:B------:R-:W5:Y:S04]  /*1140*/  LDG.E.U16 R32, desc[UR14][R42.64] ;  /* 0x0000000e2a207981 */ /* 0x000f68000c1e1500 */
[----:B------:R-:W5:Y:S04]  /*1150*/  LDG.E.U16 R59, desc[UR14][R42.64+0x180] ;  /* 0x0001800e2a3b7981 */ /* 0x000f68000c1e1500 */
[----:B------:R-:W5:Y:S04]  /*1160*/  LDG.E.U16 R33, desc[UR14][R42.64+0x40] ;  /* 0x0000400e2a217981 */ /* 0x000f68000c1e1500 */
[----:B------:R-:W5:Y:S04]  /*1170*/  LDG.E.U16 R53, desc[UR14][R42.64+0xc0] ;  /* 0x0000c00e2a357981 */ /* 0x000f68000c1e1500 */
[----:B------:R-:W5:Y:S04]  /*1180*/  LDG.E.U16 R57, desc[UR14][R42.64+0x140] ;  /* 0x0001400e2a397981 */ /* 0x000f68000c1e1500 */
[----:B------:R0:W5:Y:S04]  /*1190*/  LDG.E.U16 R61, desc[UR14][R42.64+0x1c0] ;  /* 0x0001c00e2a3d7981 */ /* 0x000168000c1e1500 */
[----:B------:R1:W5:Y:S04]  /*11a0*/  LDG.E.U16 R34, desc[UR14][R34.64] ;  /* 0x0000000e22227981 */ /* 0x000368000c1e1500 */
[----:B------:R1:W5:Y:S01]  /*11b0*/  LDG.E.U16 R36, desc[UR14][R36.64] ;  /* 0x0000000e24247981 */ /* 0x000362000c1e1500 */
[----:B0-----:R-:W-:Y:S01]  /*11c0*/  IMAD.SHL.U32 R42, R2, 0x2, RZ ;  /* 0x00000002022a7824 */ /* 0x001fe200078e00ff */
[----:B------:R-:W-:-:S02]  /*11d0*/  SHF.R.U32.HI R43, RZ, 0x2, R0 ;  /* 0x00000002ff2b7819 */ /* 0x000fc40000011600 */
[----:B------:R1:W5:Y:S04]  /*11e0*/  LDG.E.U16 R38, desc[UR14][R38.64] ;  /* 0x0000000e26267981 */ /* 0x000368000c1e1500 */
[----:B------:R1:W5:Y:S04]  /*11f0*/  LDG.E.U16 R40, desc[UR14][R40.64] ;  /* 0x0000000e28287981 */ /* 0x000368000c1e1500 */
[----:B------:R1:W5:Y:S04]  /*1200*/  LDG.E.U16 R46, desc[UR14][R46.64] ;  /* 0x0000000e2e2e7981 */ /* 0x000368000c1e1500 */
[----:B------:R1:W5:Y:S04]  /*1210*/  LDG.E.U16 R48, desc[UR14][R48.64] ;  /* 0x0000000e30307981 */ /* 0x000368000c1e1500 */
[----:B------:R1:W5:Y:S04]  /*1220*/  LDG.E.U16 R44, desc[UR14][R44.64] ;  /* 0x0000000e2c2c7981 */ /* 0x000368000c1e1500 */
[----:B------:R0:W-:Y:S04]  /*1230*/  STL [R1+0x30c], R31 ;  /* 0x00030c1f01007387 */ /* 0x0001e80000100800 */
[----:B------:R1:W5:Y:S04]  /*1240*/  LDG.E.U16 R62, desc[UR14][R62.64] ;  /* 0x0000000e3e3e7981 */ /* 0x000368000c1e1500 */
[----:B------:R1:W5:Y:S04]  /*1250*/  LDG.E.U16 R64, desc[UR14][R64.64] ;  /* 0x0000000e40407981 */ /* 0x000368000c1e1500 */
[----:B------:R1:W5:Y:S04]  /*1260*/  LDG.E.U16 R66, desc[UR14][R66.64] ;  /* 0x0000000e42427981 */ /* 0x000368000c1e1500 */
[----:B0-----:R1:W5:Y:S04]  /*1270*/  LDG.E.U16 R31, desc[UR14][R4.64] ;  /* 0x0000000e041f7981 */ /* 0x001368000c1e1500 */
[----:B------:R1:W5:Y:S04]  /*1280*/  LDG.E.U16 R37, desc[UR14][R4.64+0x80] ;  /* 0x0000800e04257981 */ /* 0x000368000c1e1500 */
[----:B------:R1:W5:Y:S04]  /*1290*/  LDG.E.U16 R41, desc[UR14][R4.64+0x100] ;  /* 0x0001000e04297981 */ /* 0x000368000c1e1500 */
[----:B------:R1:W5:Y:S04]  /*12a0*/  LDG.E.U16 R47, desc[UR14][R4.64+0x180] ;  /* 0x0001800e042f7981 */ /* 0x000368000c1e1500 */
[----:B------:R1:W5:Y:S04]  /*12b0*/  LDG.E.U16 R35, desc[UR14][R4.64+0x40] ;  /* 0x0000400e04237981 */ /* 0x000368000c1e1500 */
[----:B------:R1:W5:Y:S04]  /*12c0*/  LDG.E.U16 R39, desc[UR14][R4.64+0xc0] ;  /* 0x0000c00e04277981 */ /* 0x000368000c1e1500 */
[----:B------:R1:W5:Y:S04]  /*12d0*/  LDG.E.U16 R45, desc[UR14][R4.64+0x140] ;  /* 0x0001400e042d7981 */ /* 0x000368000c1e1500 */
[----:B------:R1:W5:Y:S01]  /*12e0*/  LDG.E.U16 R49, desc[UR14][R4.64+0x1c0] ;  /* 0x0001c00e04317981 */ /* 0x000362000c1e1500 */
[----:B------:R-:W-:-:S03]  /*12f0*/  LOP3.LUT R43, R42, 0x30, R43, 0x78, !PT ;  /* 0x000000302a2b7812 */ /* 0x000fc600078e782b */
[----:B------:R1:W5:Y:S04]  /*1300*/  LDG.E.U16 R63, desc[UR14][R14.64] ;  /* 0x0000000e0e3f7981 */ /* 0x000368000c1e1500 */
[----:B------:R1:W5:Y:S04]  /*1310*/  LDG.E.U16 R67, desc[UR14][R14.64+0x100] ;  /* 0x0001000e0e437981 */ /* 0x000368000c1e1500 */
[----:B------:R1:W5:Y:S04]  /*1320*/  LDG.E.U16 R5, desc[UR14][R14.64+0x80] ;  /* 0x0000800e0e057981 */ /* 0x000368000c1e1500 */
[----:B------:R1:W5:Y:S04]  /*1330*/  LDG.E.U16 R72, desc[UR14][R14.64+0x180] ;  /* 0x0001800e0e487981 */ /* 0x000368000c1e1500 */
[----:B------:R1:W5:Y:S04]  /*1340*/  LDG.E.U16 R4, desc[UR14][R14.64+0x40] ;  /* 0x0000400e0e047981 */ /* 0x000368000c1e1500 */
[----:B------:R1:W5:Y:S04]  /*1350*/  LDG.E.U16 R65, desc[UR14][R14.64+0xc0] ;  /* 0x0000c00e0e417981 */ /* 0x000368000c1e1500 */
[----:B------:R1:W5:Y:S04]  /*1360*/  LDG.E.U16 R71, desc[UR14][R14.64+0x140] ;  /* 0x0001400e0e477981 */ /* 0x000368000c1e1500 */
[----:B------:R1:W5:Y:S01]  /*1370*/  LDG.E.U16 R73, desc[UR14][R14.64+0x1c0] ;  /* 0x0001c00e0e497981 */ /* 0x000362000c1e1500 */
[----:B------:R-:W-:Y:S05]  /*1380*/  @P1 BRA `(.L_x_5) ;  /* 0x0000000000181947 */ /* 0x000fea0003800000 */
[----:B------:R-:W-:Y:S01]  /*1390*/  ELECT P0, URZ, PT ;  /* 0x0000000000ff782f */ /* 0x000fe20003800000 */
[----:B-1----:R-:W-:Y:S01]  /*13a0*/  IMAD.MOV.U32 R14, RZ, RZ, 0x1 ;  /* 0x00000001ff0e7424 */ /* 0x002fe200078e00ff */
[----:B------:R-:W-:Y:S01]  /*13b0*/  UMOV UR4, 0x40 ;  /* 0x0000004000047882 */ /* 0x000fe20000000000 */
[----:B------:R-:W-:Y:S01]  /*13c0*/  UVIRTCOUNT.DEALLOC.SMPOOL 0x80 ;  /* 0x000000800000784c */ /* 0x000fe20000000000 */
[----:B------:R-:W-:-:S09]  /*13d0*/  ULEA UR4, UR6, UR4, 0x18 ;  /* 0x0000000406047291 */ /* 0x000fd2000f8ec0ff */
[----:B------:R0:W-:Y:S03]  /*13e0*/  @P0 STS.U8 [UR4], R14 ;  /* 0x0000000eff000988 */ /* 0x0001e60008000004 */
.L_x_5:
[----:B------:R-:W-:Y:S01]  /*13f0*/  LOP3.LUT P2, RZ, R0, 0xff, RZ, 0xc0, !PT ;  /* 0x000000ff00ff7812 */ /* 0x000fe2000784c0ff */
[----:B-----5:R2:W-:Y:S01]  /*1400*/  STS.U16 [R43+UR7+0x200], R8 ;  /* 0x000200082b007988 */ /* 0x0205e20008000407 */
[----:B------:R-:W-:Y:S01]  /*1410*/  SHF.R.U32.HI R69, RZ, 0x1, R68 ;  /* 0x00000001ff457819 */ /* 0x000fe20000011644 */
[----:B------:R-:W-:Y:S02]  /*1420*/  UMOV UR4, 0x1 ;  /* 0x0000000100047882 */ /* 0x000fe40000000000 */
[----:B------:R3:W-:Y:S04]  /*1430*/  STS.U16 [R43+UR7], R6 ;  /* 0x000000062b007988 */ /* 0x0007e80008000407 */
[----:B------:R4:W-:Y:S01]  /*1440*/  STS.U16 [R43+UR7+0x400], R10 ;  /* 0x0004000a2b007988 */ /* 0x0009e20008000407 */
[----:B--2---:R-:W-:-:S03]  /*1450*/  IMAD R8, R68, 0x2, R3 ;  /* 0x0000000244087824 */ /* 0x004fc600078e0203 */
[----:B------:R-:W-:Y:S01]  /*1460*/  VOTEU.ALL UP0, P2 ;  /* 0x0000000000ff7886 */ /* 0x000fe20001000000 */
[----:B------:R-:W-:Y:S01]  /*1470*/  VOTEU.ALL UP1, P2 ;  /* 0x0000000000ff7886 */ /* 0x000fe20001020000 */
[----:B------:R-:W-:Y:S01]  /*1480*/  IMAD.SHL.U32 R8, R8, 0x2, RZ ;  /* 0x0000000208087824 */ /* 0x000fe200078e00ff */
[----:B------:R4:W-:Y:S02]  /*1490*/  STS.U16 [R43+UR7+0x600], R12 ;  /* 0x0006000c2b007988 */ /* 0x0009e40008000407 */
[----:B------:R-:W-:-:S04]  /*14a0*/  @!UP0 UIADD3 UR4, UPT, UPT, -UR4, 0x100000, URZ ;  /* 0x0010000004048890 */ /* 0x000fc8000fffe1ff */
[----:B------:R-:W-:Y:S02]  /*14b0*/  @!UP0 USHF.L.U32 UR5, UR4, 0xb, URZ ;  /* 0x0000000b04058899 */ /* 0x000fe400080006ff */
[----:B------:R-:W-:Y:S02]  /*14c0*/  @!UP0 USHF.L.U32 UR4, UR4, 0x1, URZ ;  /* 0x0000000104048899 */ /* 0x000fe400080006ff */
[----:B------:R-:W-:Y:S01]  /*14d0*/  UISETP.NE.U32.AND UP0, UPT, UR12, URZ, UPT ;  /* 0x000000ff0c00728c */ /* 0x000fe2000bf05070 */
[----:B------:R-:W-:Y:S01]  /*14e0*/  LOP3.LUT R8, R8, R69, RZ, 0x3c, !PT ;  /* 0x0000004508087212 */ /* 0x000fe200078e3cff */
[----:B------:R4:W-:Y:S03]  /*14f0*/  STS.U16 [R43+UR7+0x800], R70 ;  /* 0x000800462b007988 */ /* 0x0009e60008000407 */
[----:B---3--:R-:W-:Y:S01]  /*1500*/  LOP3.LUT R6, R8, 0x40, RZ, 0x3c, !PT ;  /* 0x0000004008067812 */ /* 0x008fe200078e3cff */
[----:B------:R4:W-:Y:S04]  /*1510*/  STS.U16 [R43+UR7+0xa00], R16 ;  /* 0x000a00102b007988 */ /* 0x0009e80008000407 */
        /* <DEDUP_REMOVED lines=57> */
[----:B------:R4:W-:Y:S01]  /*18b0*/  STS.U16 [R6+UR7+0x7c00], R73 ;  /* 0x007c004906007988 */ /* 0x0009e20008000407 */
[----:B------:R2:W-:Y:S06]  /*18c0*/  MEMBAR.ALL.CTA ;  /* 0x0000000000007992 */ /* 0x0005ec0000008000 */
[----:B--2---:R-:W-:Y:S04]  /*18d0*/  FENCE.VIEW.ASYNC.S ;  /* 0x00000000000073c6 */ /* 0x004fe80000000000 */
[----:B------:R-:W2:Y:S02]  /*18e0*/  FENCE.VIEW.ASYNC.S ;  /* 0x00000000000073c6 */ /* 0x000ea40000000000 */
[----:B--2---:R4:W2:Y:S02]  /*18f0*/  @!UP1 SYNCS.EXCH.64 URZ, [UR7+0x8000], UR4 ;  /* 0x0080000407ff95b2 */ /* 0x0048a40008000100 */
[----:B--2---:R-:W-:Y:S06]  /*1900*/  BAR.SYNC.DEFER_BLOCKING 0x0 ;  /* 0x0000000000007b1d */ /* 0x004fec0000010000 */
[----:B----4-:R-:W-:Y:S05]  /*1910*/  BRA.U UP0, `(.L_x_6) ;  /* 0x00000001007c7547 */ /* 0x010fea000b800000 */
[----:B------:R-:W-:Y:S02]  /*1920*/  USHF.R.U32.HI UR8, URZ, 0x4, UR7 ;  /* 0x00000004ff087899 */ /* 0x000fe40008011607 */
[----:B------:R-:W-:Y:S02]  /*1930*/  UIADD3 UR4, UPT, UPT, UR7, 0x4000, URZ ;  /* 0x0000400007047890 */ /* 0x000fe4000fffe0ff */
[----:B------:R-:W-:Y:S02]  /*1940*/  USGXT.U32 UR8, UR8, 0xe ;  /* 0x0000000e0808789a */ /* 0x000fe40008000000 */
[----:B------:R-:W-:Y:S02]  /*1950*/  USHF.R.U32.HI UR4, URZ, 0x4, UR4 ;  /* 0x00000004ff047899 */ /* 0x000fe40008011604 */
[----:B------:R-:W-:Y:S01]  /*1960*/  UIADD3 UR22, UP0, UPT, UR8, 0x2, URZ ;  /* 0x0000000208167890 */ /* 0x000fe2000ff1e0ff */
[----:B------:R-:W-:Y:S01]  /*1970*/  UMOV UR5, URZ ;  /* 0x000000ff00057c82 */ /* 0x000fe20008000000 */
[----:B------:R-:W-:-:S02]  /*1980*/  USGXT.U32 UR4, UR4, 0xe ;  /* 0x0000000e0404789a */ /* 0x000fc40008000000 */
[----:B------:R-:W-:Y:S01]  /*1990*/  UIADD3.X UR23, UPT, UPT, UR5, -0x7fffbfe0, URZ, UP0, !UPT ;  /* 0x8000402005177890 */ /* 0x000fe200087fe4ff */
[----:B------:R-:W-:Y:S01]  /*19a0*/  UMOV UR10, 0x1000080 ;  /* 0x01000080000a7882 */ /* 0x000fe20000000000 */
[----:B------:R-:W-:Y:S01]  /*19b0*/  UMOV UR11, 0x40004040 ;  /* 0x40004040000b7882 */ /* 0x000fe20000000000 */
[----:B------:R-:W-:Y:S02]  /*19c0*/  ULOP3.LUT UR16, UR4, 0x1000000, URZ, 0xfc, !UPT ;  /* 0x0100000004107892 */ /* 0x000fe4000f8efcff */
[----:B------:R-:W-:Y:S02]  /*19d0*/  UIADD3.64 UR4, UPT, UPT, UR4, UR10, URZ ;  /* 0x0000000a04047297 */ /* 0x000fe4000fffe0ff */
[----:B------:R-:W-:Y:S02]  /*19e0*/  UIADD3 UR18, UPT, UPT, UR13, 0x100, URZ ;  /* 0x000001000d127890 */ /* 0x000fe4000fffe0ff */
[----:B------:R-:W-:Y:S02]  /*19f0*/  UIADD3.64 UR10, UPT, UPT, UR22, 0x1fe, URZ ;  /* 0x000001fe160a7897 */ /* 0x000fe4000fffe0ff */
[----:B------:R-:W-:-:S02]  /*1a00*/  UIADD3 UR19, UPT, UPT, UR13, 0x100, URZ ;  /* 0x000001000d137890 */ /* 0x000fc4000fffe0ff */
[----:B------:R-:W-:Y:S01]  /*1a10*/  UIADD3.64 UR20, UPT, UPT, UR22, 0x200, URZ ;  /* 0x0000020016147897 */ /* 0x000fe2000fffe0ff */
[----:B------:R-:W-:Y:S01]  /*1a20*/  UMOV UR24, 0x0 ;  /* 0x0000000000187882 */ /* 0x000fe20000000000 */
[----:B------:R-:W-:Y:S01]  /*1a30*/  UMOV UR25, 0x8410010 ;  /* 0x0841001000197882 */ /* 0x000fe20000000000 */
[----:B------:R-:W-:Y:S01]  /*1a40*/  UMOV UR9, 0x80004020 ;  /* 0x8000402000097882 */ /* 0x000fe20000000000 */
[----:B------:R-:W-:Y:S01]  /*1a50*/  UMOV UR17, 0x40004040 ;  /* 0x4000404000117882 */ /* 0x000fe20000000000 */
[----:B------:R-:W-:Y:S01]  /*1a60*/  UMOV UR26, 0x0 ;  /* 0x00000000001a7882 */ /* 0x000fe20000000000 */
[----:B------:R-:W-:Y:S01]  /*1a70*/  UMOV UR27, 0x8410010 ;  /* 0x08410010001b7882 */ /* 0x000fe20000000000 */
[----:B------:R-:W-:Y:S01]  /*1a80*/  UMOV UR28, 0x0 ;  /* 0x00000000001c7882 */ /* 0x000fe20000000000 */
[----:B------:R-:W-:Y:S01]  /*1a90*/  UMOV UR29, 0x8410010 ;  /* 0x08410010001d7882 */ /* 0x000fe20000000000 */
[----:B------:R2:W-:Y:S01]  /*1aa0*/  UTCHMMA gdesc[UR8], gdesc[UR16], tmem[UR13], tmem[UR24], idesc[UR25], !UPT ;  /* 0x00ff1810080075ea */ /* 0x0005e2000f80000d */
[----:B------:R-:W-:Y:S01]  /*1ab0*/  UMOV UR30, 0x0 ;  /* 0x00000000001e7882 */ /* 0x000fe20000000000 */
[----:B------:R-:W-:Y:S01]  /*1ac0*/  UMOV UR31, 0x8410010 ;  /* 0x08410010001f7882 */ /* 0x000fe20000000000 */
[----:B------:R2:W-:Y:S01]  /*1ad0*/  UTCHMMA gdesc[UR22], gdesc[UR4], tmem[UR13], tmem[UR26], idesc[UR27], UPT ;  /* 0x00ff1a04160075ea */ /* 0x0005e2000b80000d */
[----:B------:R2:W-:Y:S01]  /*1ae0*/  UTCHMMA gdesc[UR10], gdesc[UR16], tmem[UR18], tmem[UR28], idesc[UR29], !UPT ;  /* 0x00ff1c100a0075ea */ /* 0x0005e2000f800012 */
[----:B------:R2:W-:Y:S01]  /*1af0*/  UTCHMMA gdesc[UR20], gdesc[UR4], tmem[UR19], tmem[UR30], idesc[UR31], UPT ;  /* 0x00ff1e04140075ea */ /* 0x0005e2000b800013 */
[----:B------:R-:W-:Y:S01]  /*1b00*/  NOP ;  /* 0x0000000000007918 */ /* 0x000fe20000000000 */
.L_x_6:
[----:B------:R-:W-:Y:S01]  /*1b10*/  ELECT P0, URZ, PT ;  /* 0x0000000000ff782f */ /* 0x000fe20003800000 */
[----:B--2---:R-:W-:-:S03]  /*1b20*/  UIADD3 UR4, UPT, UPT, UR7, 0x8000, URZ ;  /* 0x0000800007047890 */ /* 0x004fc6000fffe0ff */
[----:B------:R-:W-:Y:S01]  /*1b30*/  ISETP.LT.U32.AND P0, PT, R2, 0x20, P0 ;  /* 0x000000200200780c */ /* 0x000fe20000701070 */
[----:B------:R-:W-:-:S12]  /*1b40*/  UMOV UR5, URZ ;  /* 0x000000ff00057c82 */ /* 0x000fd80008000000 */
[----:B------:R-:W-:Y:S01]  /*1b50*/  VOTEU.ANY UP0, P0 ;  /* 0x0000000000ff7886 */ /* 0x000fe20000000100 */
[----:B------:R-:W-:-:S04]  /*1b60*/  VOTEU.ANY UP1, P0 ;  /* 0x0000000000ff7886 */ /* 0x000fc80000020100 */
[----:B------:R-:W-:Y:S01]  /*1b70*/  @UP0 UMOV UR8, UR4 ;  /* 0x0000000400080c82 */ /* 0x000fe20008000000 */
[----:B------:R-:W-:Y:S01]  /*1b80*/  USHF.L.U32 UR4, UR12, 0x15, URZ ;  /* 0x000000150c047899 */ /* 0x000fe200080006ff */
[----:B------:R2:W-:Y:S01]  /*1b90*/  @UP1 UTCBAR [UR8], URZ ;  /* 0x000000ff080013e9 */ /* 0x0005e200080000ff */
[----:B------:R-:W-:Y:S01]  /*1ba0*/  BAR.SYNC.DEFER_BLOCKING 0x0 ;  /* 0x0000000000007b1d */ /* 0x000fe20000010000 */
[----:B------:R-:W-:Y:S02]  /*1bb0*/  USHF.L.U32 UR5, UR12, 0x6, URZ ;  /* 0x000000060c057899 */ /* 0x000fe400080006ff */
[----:B------:R-:W-:Y:S02]  /*1bc0*/  ULOP3.LUT UR4, UR4, 0x600000, URZ, 0xc0, !UPT ;  /* 0x0060000004047892 */ /* 0x000fe4000f8ec0ff */
[----:B------:R-:W-:-:S04]  /*1bd0*/  ULOP3.LUT UR5, UR5, 0x100, URZ, 0xc0, !UPT ;  /* 0x0000010005057892 */ /* 0x000fc8000f8ec0ff */
[----:B------:R-:W-:Y:S01]  /*1be0*/  UIADD3 UR4, UPT, UPT, UR5, UR4, UR13 ;  /* 0x0000000405047290 */ /* 0x000fe2000fffe00d */
[----:B------:R-:W3:Y:S02]  /*1bf0*/  SYNCS.PHASECHK.TRANS64.TRYWAIT P0, [UR7+0x8000], RZ ;  /* 0x008000ffff0075a7 */ /* 0x000ee40008001107 */
[----:B--23--:R-:W-:Y:S09]  /*1c00*/  @!P0 BRA `(.L_x_7) ;  /* 0x0000005c00148947 */ /* 0x00cff20003800000 */
.L_x_11:
[----:B------:R-:W-:Y:S06]  /*1c10*/  BAR.SYNC.DEFER_BLOCKING 0x0 ;  /* 0x0000000000007b1d */ /* 0x000fec0000010000 */
[----:B------:R-:W2:Y:S01]  /*1c20*/  LDCU.64 UR26, c[0x0][0x390] ;  /* 0x00007200ff1a77ac */ /* 0x000ea20008000a00 */
[----:B01----:R-:W0:Y:S01]  /*1c30*/  LDTM.x64 R8, tmem[UR4] ;  /* 0x00000004000879ee */ /* 0x003e220008340000 */
[----:B------:R-:W-:Y:S01]  /*1c40*/  STL [R1+0x5a4], R125 ;  /* 0x0005a47d01007387 */ /* 0x000fe20000100800 */
[----:B------:R-:W1:Y:S03]  /*1c50*/  LDCU.64 UR16, c[0x0][0x390] ;  /* 0x00007200ff1077ac */ /* 0x000e660008000a00 */
[----:B------:R-:W-:Y:S01]  /*1c60*/  STL [R1+0x5a0], R124 ;  /* 0x0005a07c01007387 */ /* 0x000fe20000100800 */
[----:B------:R-:W3:Y:S03]  /*1c70*/  LDCU.64 UR18, c[0x0][0x390] ;  /* 0x00007200ff1277ac */ /* 0x000ee60008000a00 */
[----:B------:R-:W-:Y:S01]  /*1c80*/  STL [R1+0x59c], R123 ;  /* 0x00059c7b01007387 */ /* 0x000fe20000100800 */
[----:B------:R-:W4:Y:S03]  /*1c90*/  LDCU.64 UR20, c[0x0][0x390] ;  /* 0x00007200ff1477ac */ /* 0x000f260008000a00 */
[----:B------:R-:W-:Y:S01]  /*1ca0*/  STL [R1+0x598], R122 ;  /* 0x0005987a01007387 */ /* 0x000fe20000100800 */
[----:B------:R-:W5:Y:S01]  /*1cb0*/  LDCU.64 UR22, c[0x0][0x390] ;  /* 0x00007200ff1677ac */ /* 0x000f620008000a00 */
[----:B------:R-:W1:Y:S02]  /*1cc0*/  @!P2 SYNCS.CCTL.IV [UR7+0x8000] ;  /* 0x00800000ff00a9b1 */ /* 0x000e640008000007 */
[----:B------:R-:W-:Y:S01]  /*1cd0*/  STL [R1+0x594], R121 ;  /* 0x0005947901007387 */ /* 0x000fe20000100800 */
[----:B------:R-:W1:Y:S03]  /*1ce0*/  LDCU.64 UR28, c[0x0][0x390] ;  /* 0x00007200ff1c77ac */ /* 0x000e660008000a00 */
[----:B------:R-:W-:Y:S01]  /*1cf0*/  STL [R1+0x590], R120 ;  /* 0x0005907801007387 */ /* 0x000fe20000100800 */
[----:B------:R-:W1:Y:S01]  /*1d00*/  LDCU.64 UR24, c[0x0][0x390] ;  /* 0x00007200ff1877ac */ /* 0x000e620008000a00 */
[----:B0-----:R-:W-:-:S02]  /*1d10*/  IMAD.MOV.U32 R4, RZ, RZ, R60 ;  /* 0x000000ffff047224 */ /* 0x001fc400078e003c */
[----:B------:R-:W-:Y:S01]  /*1d20*/  STL [R1+0x58c], R119 ;  /* 0x00058c7701007387 */ /* 0x000fe20000100800 */
[----:B------:R-:W0:Y:S03]  /*1d30*/  LDCU.64 UR36, c[0x0][0x390] ;  /* 0x00007200ff2477ac */ /* 0x000e260008000a00 */
        /* <DEDUP_REMOVED lines=16> */
[----:B------:R-:W-:Y:S04]  /*1e40*/  STL [R1+0x368], R110 ;  /* 0x0003686e01007387 */ /* 0x000fe80000100800 */
[----:B------:R-:W-:Y:S04]  /*1e50*/  STL [R1+0x364], R109 ;  /* 0x0003646d01007387 */ /* 0x000fe80000100800 */
[----:B------:R-:W-:Y:S04]  /*1e60*/  STL [R1+0x360], R108 ;  /* 0x0003606c01007387 */ /* 0x000fe80000100800 */
[----:B------:R-:W-:Y:S04]  /*1e70*/  STL [R1+0x350], R107 ;  /* 0x0003506b01007387 */ /* 0x000fe80000100800 */
[----:B------:R-:W-:Y:S04]  /*1e80*/  STL [R1+0x34c], R106 ;  /* 0x00034c6a01007387 */ /* 0x000fe80000100800 */
[----:B------:R-:W-:Y:S04]  /*1e90*/  STL [R1+0x348], R105 ;  /* 0x0003486901007387 */ /* 0x000fe80000100800 */
[----:B------:R-:W-:Y:S04]  /*1ea0*/  STL [R1+0x344], R104 ;  /* 0x0003446801007387 */ /* 0x000fe80000100800 */
[----:B------:R-:W-:Y:S04]  /*1eb0*/  STL.64 [R1+0x190], R8 ;  /* 0x0001900801007387 */ /* 0x000fe80000100a00 */
        /* <DEDUP_REMOVED lines=23> */
[----:B------:R-:W-:Y:S04]  /*2030*/  STL [R1+0x250], R56 ;  /* 0x0002503801007387 */ /* 0x000fe80000100800 */
[----:B------:R-:W-:Y:S04]  /*2040*/  STL.64 [R1+0x258], R58 ;  /* 0x0002583a01007387 */ /* 0x000fe80000100a00 */
[----:B------:R-:W-:Y:S04]  /*2050*/  STL [R1+0x264], R61 ;  /* 0x0002643d01007387 */ /* 0x000fe80000100800 */
[----:B------:R-:W-:Y:S04]  /*2060*/  STL.64 [R1+0x268], R62 ;  /* 0x0002683e01007387 */ /* 0x000fe80000100a00 */
[----:B------:R-:W-:Y:S04]  /*2070*/  STL.64 [R1+0x270], R64 ;  /* 0x0002704001007387 */ /* 0x000fe80000100a00 */
[----:B------:R-:W-:Y:S04]  /*2080*/  STL.64 [R1+0x278], R66 ;  /* 0x0002784201007387 */ /* 0x000fe80000100a00 */
[----:B------:R0:W-:Y:S04]  /*2090*/  STL.64 [R1+0x280], R68 ;  /* 0x0002804401007387 */ /* 0x0001e80000100a00 */
[----:B------:R1:W-:Y:S04]  /*20a0*/  STL.64 [R1+0x288], R70 ;  /* 0x0002884601007387 */ /* 0x0003e80000100a00 */
[----:B0-----:R-:W2:Y:S01]  /*20b0*/  LDL.LU R68, [R1+0x258] ;  /* 0x0002580001447983 */ /* 0x001ea20000300800 */
[----:B------:R-:W-:-:S03]  /*20c0*/  IMAD.MOV.U32 R69, RZ, RZ, R57 ;  /* 0x000000ffff457224 */ /* 0x000fc600078e0039 */
[----:B------:R-:W2:Y:S04]  /*20d0*/  LDL.LU R3, [R1+0x25c] ;  /* 0x00025c0001037983 */ /* 0x000ea80000300800 */
        /* <DEDUP_REMOVED lines=9> */
[----:B-1----:R-:W2:Y:S04]  /*2170*/  LDL.LU R71, [R1+0x288] ;  /* 0x0002880001477983 */ /* 0x002ea80000300800 */
[----:B------:R-:W2:Y:S01]  /*2180*/  LDL.LU R70, [R1+0x28c] ;  /* 0x00028c0001467983 */ /* 0x000ea20000300800 */
[----:B------:R-:W0:Y:S01]  /*2190*/  S2R R0, SR_TID.X ;  /* 0x0000000000007919 */ /* 0x000e220000002100 */
[----:B------:R-:W1:Y:S01]  /*21a0*/  S2R R2, SR_TID.X ;  /* 0x0000000000027919 */ /* 0x000e620000002100 */
[----:B0-----:R-:W-:Y:S01]  /*21b0*/  IMAD.SHL.U32 R0, R0, 0x1000, RZ ;  /* 0x0000100000007824 */ /* 0x001fe200078e00ff */
[----:B-1----:R-:W-:-:S04]  /*21c0*/  LOP3.LUT R2, R2, 0xff, RZ, 0xc0, !PT ;  /* 0x000000ff02027812 */ /* 0x002fc800078ec0ff */
[----:B------:R-:W-:Y:S01]  /*21d0*/  LOP3.LUT R5, R0, 0x7000, RZ, 0xc0, !PT ;  /* 0x0000700000057812 */ /* 0x000fe200078ec0ff */
[----:B------:R-:W-:-:S04]  /*21e0*/  IMAD.MOV.U32 R0, RZ, RZ, R4 ;  /* 0x000000ffff007224 */ /* 0x000fc800078e0004 */
[----:B------:R-:W-:Y:S01]  /*21f0*/  IMAD R2, R2, 0x10, R5 ;  /* 0x0000001002027824 */ /* 0x000fe200078e0205 */
[----:B--2---:R-:W-:Y:S04]  /*2200*/  STL.64 [R1+0x5b0], R70 ;  /* 0x0005b04601007387 */ /* 0x004fe80000100a00 */
[----:B------:R0:W-:Y:S02]  /*2210*/  STL.64 [R1+0x5a8], R68 ;  /* 0x0005a84401007387 */ /* 0x0001e40000100a00 */
[----:B0-----:R-:W0:Y:S02]  /*2220*/  LDTM.x64 R8, tmem[UR4+0x40] ;  /* 0x00004004000879ee */ /* 0x001e240008340000 */
[----:B0-----:R-:W-:Y:S04]  /*2230*/  STL.64 [R1+0x100], R8 ;  /* 0x0001000801007387 */ /* 0x001fe80000100a00 */
[----:B------:R-:W-:Y:S04]  /*2240*/  STL.64 [R1+0x108], R10 ;  /* 0x0001080a01007387 */ /* 0x000fe80000100a00 */
[----:B------:R-:W-:Y:S04]  /*2250*/  STL.64 [R1+0x110], R12 ;  /* 0x0001100c01007387 */ /* 0x000fe80000100a00 */
[----:B------:R-:W-:Y:S04]  /*2260*/  STL.64 [R1+0x118], R14 ;  /* 0x0001180e01007387 */ /* 0x000fe80000100a00 */
[----:B------:R-:W-:Y:S04]  /*2270*/  STL.64 [R1+0x120], R16 ;  /* 0x0001201001007387 */ /* 0x000fe80000100a00 */
[----:B------:R-:W-:Y:S01]  /*2280*/  STL.64 [R1+0x128], R18 ;  /* 0x0001281201007387 */ /* 0x000fe20000100a00 */
[----:B------:R-:W-:-:S03]  /*2290*/  IMAD.MOV.U32 R125, RZ, RZ, R27 ;  /* 0x000000ffff7d7224 */ /* 0x000fc600078e001b */
[----:B------:R-:W-:Y:S01]  /*22a0*/  STL.64 [R1+0x130], R20 ;  /* 0x0001301401007387 */ /* 0x000fe20000100a00 */
[----:B------:R-:W-:-:S03]  /*22b0*/  IMAD.MOV.U32 R124, RZ, RZ, R28 ;  /* 0x000000ffff7c7224 */ /* 0x000fc600078e001c */
[----:B------:R-:W-:Y:S01]  /*22c0*/  STL.64 [R1+0x138], R22 ;  /* 0x0001381601007387 */ /* 0x000fe20000100a00 */
[----:B------:R-:W-:Y:S02]  /*22d0*/  IMAD.MOV.U32 R123, RZ, RZ, R29 ;  /* 0x000000ffff7b7224 */ /* 0x000fe400078e001d */
[----:B------:R-:W-:Y:S01]  /*22e0*/  IMAD.MOV.U32 R122, RZ, RZ, R30 ;  /* 0x000000ffff7a7224 */ /* 0x000fe200078e001e */
[----:B------:R-:W-:Y:S01]  /*22f0*/  STL.64 [R1+0x140], R24 ;  /* 0x0001401801007387 */ /* 0x000fe20000100a00 */
[----:B------:R-:W-:Y:S02]  /*2300*/  IMAD.MOV.U32 R121, RZ, RZ, R31 ;  /* 0x000000ffff797224 */ /* 0x000fe400078e001f */
[----:B------:R-:W-:Y:S01]  /*2310*/  IMAD.MOV.U32 R120, RZ, RZ, R32 ;  /* 0x000000ffff787224 */ /* 0x000fe200078e0020 */
[----:B------:R0:W-:Y:S01]  /*2320*/  STL [R1+0x148], R26 ;  /* 0x0001481a01007387 */ /* 0x0001e20000100800 */
[----:B------:R-:W-:Y:S02]  /*2330*/  IMAD.MOV.U32 R119, RZ, RZ, R33 ;  /* 0x000000ffff777224 */ /* 0x000fe400078e0021 */
[----:B------:R-:W-:-:S02]  /*2340*/  IMAD.MOV.U32 R118, RZ, RZ, R34 ;  /* 0x000000ffff767224 */ /* 0x000fc400078e0022 */
[----:B------:R-:W-:Y:S02]  /*2350*/  IMAD.MOV.U32 R117, RZ, RZ, R35 ;  /* 0x000000ffff757224 */ /* 0x000fe400078e0023 */
[----:B------:R-:W-:Y:S02]  /*2360*/  IMAD.MOV.U32 R116, RZ, RZ, R36 ;  /* 0x000000ffff747224 */ /* 0x000fe400078e0024 */
[----:B------:R-:W-:Y:S02]  /*2370*/  IMAD.MOV.U32 R115, RZ, RZ, R37 ;  /* 0x000000ffff737224 */ /* 0x000fe400078e0025 */
[----:B------:R-:W-:Y:S02]  /*2380*/  IMAD.MOV.U32 R114, RZ, RZ, R38 ;  /* 0x000000ffff727224 */ /* 0x000fe400078e0026 */
        /* <DEDUP_REMOVED lines=33> */
[----:B0-----:R-:W0:Y:S02]  /*25a0*/  LDTM.x64 R8, tmem[UR4+0x80] ;  /* 0x00008004000879ee */ /* 0x001e240008340000 */
[----:B0-----:R-:W-:Y:S04]  /*25b0*/  STL.64 [R1], R8 ;  /* 0x0000000801007387 */ /* 0x001fe80000100a00 */
        /* <DEDUP_REMOVED lines=28> */
[----:B------:R0:W-:Y:S02]  /*2780*/  STL.64 [R1+0xe8], R66 ;  /* 0x0000e84201007387 */ /* 0x0001e40000100a00 */
[----:B0-----:R-:W0:Y:S02]  /*2790*/  LDTM.x64 R4, tmem[UR4+0xc0] ;  /* 0x0000c004000479ee */ /* 0x001e240008340000 */
[----:B------:R-:W-:Y:S01]  /*27a0*/  STL.64 [R1+0xf0], R68 ;  /* 0x0000f04401007387 */ /* 0x000fe20000100a00 */
[----:B------:R-:W-:Y:S01]  /*27b0*/  NOP ;  /* 0x0000000000007918 */ /* 0x000fe20000000000 */
[----:B------:R-:W1:Y:S02]  /*27c0*/  LDCU.64 UR4, c[0x0][0x390] ;  /* 0x00007200ff0477ac */ /* 0x000e640008000a00 */
[----:B------:R2:W-:Y:S04]  /*27d0*/  STL.64 [R1+0xf8], R70 ;  /* 0x0000f84601007387 */ /* 0x0005e80000100a00 */
[----:B--2---:R-:W2:Y:S04]  /*27e0*/  LDL.LU.64 R70, [R1+0x5b0] ;  /* 0x0005b00001467983 */ /* 0x004ea80000300a00 */
[----:B------:R-:W2:Y:S04]  /*27f0*/  LDL.LU.64 R68, [R1+0x5a8] ;  /* 0x0005a80001447983 */ /* 0x000ea80000300a00 */
[----:B0-----:R-:W-:Y:S04]  /*2800*/  STL.64 [R1+0x470], R66 ;  /* 0x0004704201007387 */ /* 0x001fe80000100a00 */
        /* <DEDUP_REMOVED lines=30> */
[----:B------:R0:W-:Y:S04]  /*29f0*/  STL.64 [R1+0x378], R4 ;  /* 0x0003780401007387 */ /* 0x0001e80000100a00 */
[----:B0-----:R-:W3:Y:S04]  /*2a00*/  LDL.LU R4, [R1+0x190] ;  /* 0x0001900001047983 */ /* 0x001ee80000300800 */
[----:B------:R-:W3:Y:S04]  /*2a10*/  LDL.LU R5, [R1+0x194] ;  /* 0x0001940001057983 */ /* 0x000ee80000300800 */
[----:B------:R-:W3:Y:S04]  /*2a20*/  LDL.LU R6, [R1+0x198] ;  /* 0x0001980001067983 */ /* 0x000ee80000300800 */
[----:B------:R-:W3:Y:S04]  /*2a30*/  LDL.LU R7, [R1+0x19c] ;  /* 0x00019c0001077983 */ /* 0x000ee80000300800 */
[----:B------:R-:W4:Y:S04]  /*2a40*/  LDL.LU R8, [R1+0x1a0] ;  /* 0x0001a00001087983 */ /* 0x000f280000300800 */
[----:B------:R-:W4:Y:S04]  /*2a50*/  LDL.LU R9, [R1+0x1a4] ;  /* 0x0001a40001097983 */ /* 0x000f280000300800 */
[----:B------:R-:W4:Y:S04]  /*2a60*/  LDL.LU R10, [R1+0x1a8] ;  /* 0x0001a800010a7983 */ /* 0x000f280000300800 */
[----:B------:R-:W4:Y:S04]  /*2a70*/  LDL.LU R11, [R1+0x1ac] ;  /* 0x0001ac00010b7983 */ /* 0x000f280000300800 */
[----:B------:R-:W5:Y:S04]  /*2a80*/  LDL.LU R12, [R1+0x1b0] ;  /* 0x0001b000010c7983 */ /* 0x000f680000300800 */
        /* <DEDUP_REMOVED lines=39> */
[----:B------:R-:W5:Y:S01]  /*2d00*/  LDL.LU R52, [R1+0x250] ;  /* 0x0002500001347983 */ /* 0x000f620000300800 */
[----:B--2---:R-:W-:-:S02]  /*2d10*/  IMAD.MOV.U32 R54, RZ, RZ, R68 ;  /* 0x000000ffff367224 */ /* 0x004fc400078e0044 */
[----:B------:R-:W-:Y:S01]  /*2d20*/  IMAD.MOV.U32 R55, RZ, RZ, R3 ;  /* 0x000000ffff377224 */ /* 0x000fe200078e0003 */
[----:B------:R-:W0:Y:S01]  /*2d30*/  S2R R68, SR_TID.X ;  /* 0x0000000000447919 */ /* 0x000e220000002100 */
[----:B------:R-:W-:Y:S01]  /*2d40*/  IMAD.MOV.U32 R53, RZ, RZ, R69 ;  /* 0x000000ffff357224 */ /* 0x000fe200078e0045 */
[----:B------:R-:W2:Y:S01]  /*2d50*/  S2R R3, SR_TID.X ;  /* 0x0000000000037919 */ /* 0x000ea20000002100 */
[----:B------:R-:W1:Y:S01]  /*2d60*/  S2R R69, SR_TID.X ;  /* 0x0000000000457919 */ /* 0x000e620000002100 */
[----:B------:R-:W-:Y:S01]  /*2d70*/  IMAD.MOV.U32 R61, RZ, RZ, R76 ;  /* 0x000000ffff3d7224 */ /* 0x000fe200078e004c */
[C---:B------:R-:W-:Y:S01]  /*2d80*/  LOP3.LUT R76, R2.reuse, 0x10, RZ, 0x3c, !PT ;  /* 0x00000010024c7812 */ /* 0x040fe200078e3cff */
        /* <DEDUP_REMOVED lines=11> */
[----:B------:R-:W-:Y:S01]  /*2e40*/  LOP3.LUT R70, R2, 0x70, RZ, 0x3c, !PT ;  /* 0x0000007002467812 */ /* 0x000fe200078e3cff */
[----:B------:R-:W-:Y:S01]  /*2e50*/  IMAD.MOV.U32 R56, RZ, RZ, R0 ;  /* 0x000000ffff387224 */ /* 0x000fe200078e0000 */
[----:B0-----:R-:W-:-:S02]  /*2e60*/  LOP3.LUT R68, R68, 0xe0, RZ, 0xc0, !PT ;  /* 0x000000e044447812 */ /* 0x001fc400078ec0ff */
[----:B--2---:R-:W-:-:S03]  /*2e70*/  LOP3.LUT R3, R3, 0x1f, RZ, 0xc0, !PT ;  /* 0x0000001f03037812 */ /* 0x004fc600078ec0ff */
[----:B------:R-:W-:Y:S01]  /*2e80*/  IMAD.SHL.U32 R68, R68, 0x80, RZ ;  /* 0x0000008044447824 */ /* 0x000fe200078e00ff */
[----:B-1----:R-:W-:Y:S01]  /*2e90*/  LOP3.LUT R69, R69, 0xe0, RZ, 0xc0, !PT ;  /* 0x000000e045457812 */ /* 0x002fe200078ec0ff */
[----:B------:R-:W-:-:S03]  /*2ea0*/  IMAD.SHL.U32 R0, R3, 0x10, RZ ;  /* 0x0000001003007824 */ /* 0x000fc600078e00ff */
[----:B------:R-:W-:-:S04]  /*2eb0*/  SHF.R.U32.HI R69, RZ, 0x1, R69 ;  /* 0x00000001ff457819 */ /* 0x000fc80000011645 */
[----:B------:R-:W-:Y:S01]  /*2ec0*/  LOP3.LUT R0, R69, R68, R0, 0x1e, !PT ;  /* 0x0000004445007212 */ /* 0x000fe200078e1e00 */
[----:B---3--:R-:W-:Y:S04]  /*2ed0*/  STS.128 [R2+UR7], R4 ;  /* 0x0000000402007988 */ /* 0x008fe80008000c07 */
[----:B----4-:R-:W-:Y:S04]  /*2ee0*/  STS.128 [R76+UR7], R8 ;  /* 0x000000084c007988 */ /* 0x010fe80008000c07 */
[----:B-----5:R-:W-:Y:S04]  /*2ef0*/  STS.128 [R75+UR7], R12 ;  /* 0x0000000c4b007988 */ /* 0x020fe80008000c07 */
[----:B------:R-:W-:Y:S04]  /*2f00*/  STS.128 [R74+UR7], R16 ;  /* 0x000000104a007988 */ /* 0x000fe80008000c07 */
[----:B------:R-:W-:Y:S04]  /*2f10*/  STS.128 [R73+UR7], R20 ;  /* 0x0000001449007988 */ /* 0x000fe80008000c07 */
[----:B------:R-:W-:Y:S04]  /*2f20*/  STS.128 [R72+UR7], R24 ;  /* 0x0000001848007988 */ /* 0x000fe80008000c07 */
[----:B------:R-:W-:Y:S04]  /*2f30*/  STS.128 [R71+UR7], R28 ;  /* 0x0000001c47007988 */ /* 0x000fe80008000c07 */
[----:B------:R-:W-:Y:S01]  /*2f40*/  STS.128 [R70+UR7], R32 ;  /* 0x0000002046007988 */ /* 0x000fe20008000c07 */
[----:B------:R-:W-:Y:S06]  /*2f50*/  BAR.SYNC.DEFER_BLOCKING 0x0 ;  /* 0x0000000000007b1d */ /* 0x000fec0000010000 */
[----:B------:R-:W0:Y:S01]  /*2f60*/  LDSM.16.M88.4 R4, [R0+UR7] ;  /* 0x000000070004783b */ /* 0x000e220008000200 */
[----:B------:R-:W-:-:S02]  /*2f70*/  IMAD.MOV.U32 R57, RZ, RZ, R113 ;  /* 0x000000ffff397224 */ /* 0x000fc400078e0071 */
[----:B------:R-:W-:Y:S01]  /*2f80*/  IMAD.MOV.U32 R59, RZ, RZ, R108 ;  /* 0x000000ffff3b7224 */ /* 0x000fe200078e006c */
[----:B------:R-:W-:Y:S04]  /*2f90*/  LDSM.16.M88.4 R12, [R0+UR7+0x400] ;  /* 0x00040007000c783b */ /* 0x000fe80008000200 */
[----:B------:R-:W-:Y:S01]  /*2fa0*/  LDSM.16.M88.4 R8, [R0+UR7+0x600] ;  /* 0x000600070008783b */ /* 0x000fe20008000200 */
[----:B0-----:R-:W-:-:S03]  /*2fb0*/  IMAD.MOV.U32 R113, RZ, RZ, R4 ;  /* 0x000000ffff717224 */ /* 0x001fc600078e0004 */
[----:B------:R-:W-:Y:S01]  /*2fc0*/  STL.64 [R1+0x290], R6 ;  /* 0x0002900601007387 */ /* 0x000fe20000100a00 */
[----:B------:R-:W-:-:S03]  /*2fd0*/  IMAD.MOV.U32 R108, RZ, RZ, R5 ;  /* 0x000000ffff6c7224 */ /* 0x000fc600078e0005 */
[----:B------:R-:W0:Y:S04]  /*2fe0*/  LDSM.16.M88.4 R4, [R0+UR7+0x200] ;  /* 0x000200070004783b */ /* 0x000e280008000200 */
[----:B0-----:R-:W-:Y:S04]  /*2ff0*/  STL.64 [R1+0x298], R4 ;  /* 0x0002980401007387 */ /* 0x001fe80000100a00 */
[----:B------:R-:W-:Y:S04]  /*3000*/  STL.64 [R1+0x2a0], R6 ;  /* 0x0002a00601007387 */ /* 0x000fe80000100a00 */
[----:B------:R-:W0:Y:S04]  /*3010*/  LDSM.16.M88.4 R4, [R0+UR7+0x800] ;  /* 0x000800070004783b */ /* 0x000e280008000200 */
[----:B------:R-:W-:Y:S04]  /*3020*/  STL.64 [R1+0x2a8], R12 ;  /* 0x0002a80c01007387 */ /* 0x000fe80000100a00 */
[----:B------:R-:W-:Y:S04]  /*3030*/  STL.64 [R1+0x2b0], R14 ;  /* 0x0002b00e01007387 */ /* 0x000fe80000100a00 */
[----:B------:R-:W-:Y:S04]  /*3040*/  STL.64 [R1+0x2b8], R8 ;  /* 0x0002b80801007387 */ /* 0x000fe80000100a00 */
[----:B------:R-:W-:Y:S04]  /*3050*/  STL.64 [R1+0x2c0], R10 ;  /* 0x0002c00a01007387 */ /* 0x000fe80000100a00 */
[----:B------:R-:W1:Y:S04]  /*3060*/  LDSM.16.M88.4 R12, [R0+UR7+0xa00] ;  /* 0x000a0007000c783b */ /* 0x000e680008000200 */
[----:B------:R-:W2:Y:S04]  /*3070*/  LDSM.16.M88.4 R8, [R0+UR7+0xc00] ;  /* 0x000c00070008783b */ /* 0x000ea80008000200 */
[----:B0-----:R-:W-:Y:S04]  /*3080*/  STL.64 [R1+0x2c8], R4 ;  /* 0x0002c80401007387 */ /* 0x001fe80000100a00 */
[----:B------:R-:W-:Y:S04]  /*3090*/  STL.64 [R1+0x2d0], R6 ;  /* 0x0002d00601007387 */ /* 0x000fe80000100a00 */
[----:B------:R-:W0:Y:S01]  /*30a0*/  LDSM.16.M88.4 R4, [R0+UR7+0xe00] ;  /* 0x000e00070004783b */ /* 0x000e220008000200 */
[----:B------:R-:W-:Y:S01]  /*30b0*/  BAR.SYNC.DEFER_BLOCKING 0x0 ;  /* 0x0000000000007b1d */ /* 0x000fe20000010000 */
[----:B------:R-:W-:-:S02]  /*30c0*/  IMAD.MOV.U32 R58, RZ, RZ, R112 ;  /* 0x000000ffff3a7224 */ /* 0x000fc400078e0070 */
[----:B------:R-:W-:-:S03]  /*30d0*/  IMAD.MOV.U32 R60, RZ, RZ, R107 ;  /* 0x000000ffff3c7224 */ /* 0x000fc600078e006b */
[----:B------:R-:W-:Y:S04]  /*30e0*/  STS.128 [R2+UR7], R36 ;  /* 0x0000002402007988 */ /* 0x000fe80008000c07 */
[----:B------:R-:W-:Y:S04]  /*30f0*/  STS.128 [R76+UR7], R40 ;  /* 0x000000284c007988 */ /* 0x000fe80008000c07 */
[----:B------:R-:W-:Y:S04]  /*3100*/  STS.128 [R75+UR7], R44 ;  /* 0x0000002c4b007988 */ /* 0x000fe80008000c07 */
[----:B------:R-:W-:Y:S04]  /*3110*/  STS.128 [R74+UR7], R48 ;  /* 0x000000304a007988 */ /* 0x000fe80008000c07 */
[----:B------:R-:W-:Y:S04]  /*3120*/  STS.128 [R73+UR7], R52 ;  /* 0x0000003449007988 */ /* 0x000fe80008000c07 */
[----:B------:R-:W-:Y:S04]  /*3130*/  STS.128 [R72+UR7], R56 ;  /* 0x0000003848007988 */ /* 0x000fe80008000c07 */
[----:B------:R-:W-:Y:S04]  /*3140*/  STS.128 [R71+UR7], R60 ;  /* 0x0000003c47007988 */ /* 0x000fe80008000c07 */
[----:B------:R-:W-:Y:S04]  /*3150*/  STS.128 [R70+UR7], R64 ;  /* 0x0000004046007988 */ /* 0x000fe80008000c07 */
[----:B-1----:R-:W-:Y:S04]  /*3160*/  STL.64 [R1+0x2f8], R12 ;  /* 0x0002f80c01007387 */ /* 0x002fe80000100a00 */
[----:B------:R-:W-:Y:S01]  /*3170*/  STL.64 [R1+0x300], R14 ;  /* 0x0003000e01007387 */ /* 0x000fe20000100a00 */
[----:B------:R-:W-:Y:S06]  /*3180*/  BAR.SYNC.DEFER_BLOCKING 0x0 ;  /* 0x0000000000007b1d */ /* 0x000fec0000010000 */
[----:B--2---:R-:W-:Y:S04]  /*3190*/  STL.64 [R1+0x2e8], R8 ;  /* 0x0002e80801007387 */ /* 0x004fe80000100a00 */
[----:B------:R-:W-:Y:S04]  /*31a0*/  STL.64 [R1+0x2f0], R10 ;  /* 0x0002f00a01007387 */ /* 0x000fe80000100a00 */
[----:B0-----:R-:W-:Y:S04]  /*31b0*/  STL.64 [R1+0x2d8], R4 ;  /* 0x0002d80401007387 */ /* 0x001fe80000100a00 */
[----:B------:R-:W-:Y:S04]  /*31c0*/  STL.64 [R1+0x2e0], R6 ;  /* 0x0002e00601007387 */ /* 0x000fe80000100a00 */
[----:B------:R-:W0:Y:S04]  /*31d0*/  LDSM.16.M88.4 R4, [R0+UR7] ;  /* 0x000000070004783b */ /* 0x000e280008000200 */
[----:B------:R-:W1:Y:S04]  /*31e0*/  LDSM.16.M88.4 R8, [R0+UR7+0x200] ;  /* 0x000200070008783b */ /* 0x000e680008000200 */
[----:B------:R-:W-:Y:S01]  /*31f0*/  LDSM.16.M88.4 R12, [R0+UR7+0x600] ;  /* 0x00060007000c783b */ /* 0x000fe20008000200 */
[----:B0-----:R-:W-:-:S03]  /*3200*/  IMAD.MOV.U32 R112, RZ, RZ, R4 ;  /* 0x000000ffff707224 */ /* 0x001fc600078e0004 */
[----:B------:R-:W-:Y:S01]  /*3210*/  STL.64 [R1+0x218], R6 ;  /* 0x0002180601007387 */ /* 0x000fe20000100a00 */
[----:B------:R-:W-:-:S03]  /*3220*/  IMAD.MOV.U32 R107, RZ, RZ, R5 ;  /* 0x000000ffff6b7224 */ /* 0x000fc600078e0005 */
[----:B------:R-:W0:Y:S04]  /*3230*/  LDSM.16.M88.4 R4, [R0+UR7+0x400] ;  /* 0x000400070004783b */ /* 0x000e280008000200 */
[----:B-1----:R-:W-:Y:S04]  /*3240*/  STL.64 [R1+0x220], R8 ;  /* 0x0002200801007387 */ /* 0x002fe80000100a00 */
[----:B------:R-:W-:Y:S04]  /*3250*/  STL.64 [R1+0x228], R10 ;  /* 0x0002280a01007387 */ /* 0x000fe80000100a00 */
[----:B------:R-:W1:Y:S04]  /*3260*/  LDSM.16.M88.4 R8, [R0+UR7+0x800] ;  /* 0x000800070008783b */ /* 0x000e680008000200 */
[----:B0-----:R-:W-:Y:S04]  /*3270*/  STL.64 [R1+0x230], R4 ;  /* 0x0002300401007387 */ /* 0x001fe80000100a00 */
[----:B------:R-:W-:Y:S04]  /*3280*/  STL.64 [R1+0x238], R6 ;  /* 0x0002380601007387 */ /* 0x000fe80000100a00 */
[----:B------:R-:W0:Y:S04]  /*3290*/  LDSM.16.M88.4 R4, [R0+UR7+0xa00] ;  /* 0x000a00070004783b */ /* 0x000e280008000200 */
[----:B------:R-:W-:Y:S04]  /*32a0*/  STL.64 [R1+0x240], R12 ;  /* 0x0002400c01007387 */ /* 0x000fe80000100a00 */
[----:B------:R-:W-:Y:S04]  /*32b0*/  STL.64 [R1+0x248], R14 ;  /* 0x0002480e01007387 */ /* 0x000fe80000100a00 */
[----:B------:R-:W2:Y:S04]  /*32c0*/  LDSM.16.M88.4 R12, [R0+UR7+0xc00] ;  /* 0x000c0007000c783b */ /* 0x000ea80008000200 */
[----:B-1----:R-:W-:Y:S04]  /*32d0*/  STL.64 [R1+0x250], R8 ;  /* 0x0002500801007387 */ /* 0x002fe80000100a00 */
[----:B------:R-:W-:Y:S04]  /*32e0*/  STL.64 [R1+0x258], R10 ;  /* 0x0002580a01007387 */ /* 0x000fe80000100a00 */
[----:B------:R-:W1:Y:S04]  /*32f0*/  LDSM.16.M88.4 R8, [R0+UR7+0xe00] ;  /* 0x000e00070008783b */ /* 0x000e680008000200 */
[----:B0-----:R0:W-:Y:S04]  /*3300*/  STL.64 [R1+0x280], R4 ;  /* 0x0002800401007387 */ /* 0x0011e80000100a00 */
[----:B------:R3:W-:Y:S04]  /*3310*/  STL.64 [R1+0x288], R6 ;  /* 0x0002880601007387 */ /* 0x0007e80000100a00 */
[----:B0-----:R-:W4:Y:S04]  /*3320*/  LDL.LU R4, [R1] ;  /* 0x0000000001047983 */ /* 0x001f280000300800 */
[----:B--2---:R-:W-:Y:S04]  /*3330*/  STL.64 [R1+0x270], R12 ;  /* 0x0002700c01007387 */ /* 0x004fe80000100a00 */
[----:B------:R-:W-:Y:S04]  /*3340*/  STL.64 [R1+0x278], R14 ;  /* 0x0002780e01007387 */ /* 0x000fe80000100a00 */
[----:B-1----:R0:W-:Y:S04]  /*3350*/  STL.64 [R1+0x260], R8 ;  /* 0x0002600801007387 */ /* 0x0021e80000100a00 */
[----:B------:R1:W-:Y:S04]  /*3360*/  STL.64 [R1+0x268], R10 ;  /* 0x0002680a01007387 */ /* 0x0003e80000100a00 */
[----:B------:R-:W4:Y:S04]  /*3370*/  LDL.LU R5, [R1+0x4] ;  /* 0x0000040001057983 */ /* 0x000f280000300800 */
[----:B---3--:R-:W2:Y:S04]  /*3380*/  LDL.LU R6, [R1+0x8] ;  /* 0x0000080001067983 */ /* 0x008ea80000300800 */
[----:B------:R-:W2:Y:S04]  /*3390*/  LDL.LU R7, [R1+0xc] ;  /* 0x00000c0001077983 */ /* 0x000ea80000300800 */
[----:B0-----:R-:W3:Y:S04]  /*33a0*/  LDL.LU R8, [R1+0x10] ;  /* 0x0000100001087983 */ /* 0x001ee80000300800 */
[----:B------:R-:W3:Y:S04]  /*33b0*/  LDL.LU R9, [R1+0x14] ;  /* 0x0000140001097983 */ /* 0x000ee80000300800 */
[----:B-1----:R-:W5:Y:S04]  /*33c0*/  LDL.LU R10, [R1+0x18] ;  /* 0x00001800010a7983 */ /* 0x002f680000300800 */
[----:B------:R-:W5:Y:S04]  /*33d0*/  LDL.LU R11, [R1+0x1c] ;  /* 0x00001c00010b7983 */ /* 0x000f680000300800 */
        /* <DEDUP_REMOVED lines=55> */
[----:B------:R-:W2:Y:S01]  /*3750*/  LDL.LU R67, [R1+0xfc] ;  /* 0x0000fc0001437983 */ /* 0x000ea20000300800 */
[----:B------:R-:W-:Y:S06]  /*3760*/  BAR.SYNC.DEFER_BLOCKING 0x0 ;  /* 0x0000000000007b1d */ /* 0x000fec0000010000 */
[----:B--2---:R-:W-:Y:S04]  /*3770*/  STL.64 [R1+0x570], R66 ;  /* 0x0005704201007387 */ /* 0x004fe80000100a00 */
        /* <DEDUP_REMOVED lines=27> */
[----:B-----5:R-:W-:Y:S04]  /*3930*/  STL.64 [R1+0x490], R10 ;  /* 0x0004900a01007387 */ /* 0x020fe80000100a00 */
[----:B---3--:R-:W-:Y:S04]  /*3940*/  STL.64 [R1+0x488], R8 ;  /* 0x0004880801007387 */ /* 0x008fe80000100a00 */
[----:B------:R-:W-:Y:S04]  /*3950*/  STL.64 [R1+0x480], R6 ;  /* 0x0004800601007387 */ /* 0x000fe80000100a00 */
[----:B----4-:R0:W-:Y:S04]  /*3960*/  STL.64 [R1+0x478], R4 ;  /* 0x0004780401007387 */ /* 0x0101e80000100a00 */
[----:B0-----:R-:W2:Y:S04]  /*3970*/  LDL.LU R4, [R1+0x100] ;  /* 0x0001000001047983 */ /* 0x001ea80000300800 */
[----:B------:R-:W2:Y:S04]  /*3980*/  LDL.LU R5, [R1+0x104] ;  /* 0x0001040001057983 */ /* 0x000ea80000300800 */
[----:B------:R-:W2:Y:S04]  /*3990*/  LDL.LU R6, [R1+0x108] ;  /* 0x0001080001067983 */ /* 0x000ea80000300800 */
[----:B------:R-:W2:Y:S04]  /*39a0*/  LDL.LU R7, [R1+0x10c] ;  /* 0x00010c0001077983 */ /* 0x000ea80000300800 */
[----:B------:R-:W3:Y:S04]  /*39b0*/  LDL.LU R8, [R1+0x110] ;  /* 0x0001100001087983 */ /* 0x000ee80000300800 */
        /* <DEDUP_REMOVED lines=13> */
[----:B------:R-:W5:Y:S01]  /*3a90*/  LDL.LU R22, [R1+0x148] ;  /* 0x0001480001167983 */ /* 0x000f620000300800 */
[----:B------:R-:W-:-:S02]  /*3aa0*/  IMAD.MOV.U32 R23, RZ, RZ, R125 ;  /* 0x000000ffff177224 */ /* 0x000fc400078e007d */
[----:B------:R-:W-:Y:S01]  /*3ab0*/  IMAD.MOV.U32 R24, RZ, RZ, R124 ;  /* 0x000000ffff187224 */ /* 0x000fe200078e007c */
[----:B------:R-:W5:Y:S01]  /*3ac0*/  LDL.LU R125, [R1+0x5a4] ;  /* 0x0005a400017d7983 */ /* 0x000f620000300800 */
[----:B------:R-:W-:Y:S02]  /*3ad0*/  IMAD.MOV.U32 R25, RZ, RZ, R123 ;  /* 0x000000ffff197224 */ /* 0x000fe400078e007b */
[----:B------:R-:W-:Y:S01]  /*3ae0*/  IMAD.MOV.U32 R26, RZ, RZ, R122 ;  /* 0x000000ffff1a7224 */ /* 0x000fe200078e007a */
[----:B------:R-:W5:Y:S01]  /*3af0*/  LDL.LU R124, [R1+0x5a0] ;  /* 0x0005a000017c7983 */ /* 0x000f620000300800 */
[----:B------:R-:W-:Y:S02]  /*3b00*/  IMAD.MOV.U32 R27, RZ, RZ, R121 ;  /* 0x000000ffff1b7224 */ /* 0x000fe400078e0079 */
[----:B------:R-:W-:Y:S01]  /*3b10*/  IMAD.MOV.U32 R28, RZ, RZ, R120 ;  /* 0x000000ffff1c7224 */ /* 0x000fe200078e0078 */
        /* <DEDUP_REMOVED lines=16> */
[----:B------:R-:W-:-:S03]  /*3c20*/  IMAD.MOV.U32 R64, RZ, RZ, R80 ;  /* 0x000000ffff407224 */ /* 0x000fc600078e0050 */
[----:B------:R-:W5:Y:S04]  /*3c30*/  LDL.LU R117, [R1+0x584] ;  /* 0x0005840001757983 */ /* 0x000f680000300800 */
[----:B------:R-:W5:Y:S04]  /*3c40*/  LDL.LU R116, [R1+0x580] ;  /* 0x0005800001747983 */ /* 0x000f680000300800 */
[----:B------:R-:W5:Y:S04]  /*3c50*/  LDL.LU R115, [R1+0x57c] ;  /* 0x00057c0001737983 */ /* 0x000f680000300800 */
[----:B------:R-:W5:Y:S01]  /*3c60*/  LDL.LU R114, [R1+0x578] ;  /* 0x0005780001727983 */ /* 0x000f620000300800 */
        /* <DEDUP_REMOVED lines=20> */
[----:B------:R-:W-:Y:S01]  /*3db0*/  IMAD.MOV.U32 R56, RZ, RZ, R88 ;  /* 0x000000ffff387224 */ /* 0x000fe200078e0058 */
[----:B--2---:R-:W-:Y:S04]  /*3dc0*/  STS.128 [R2+UR7], R4 ;  /* 0x0000000402007988 */ /* 0x004fe80008000c07 */
[----:B---3--:R-:W-:Y:S04]  /*3dd0*/  STS.128 [R76+UR7], R8 ;  /* 0x000000084c007988 */ /* 0x008fe80008000c07 */
[----:B----4-:R-:W-:Y:S04]  /*3de0*/  STS.128 [R75+UR7], R12 ;  /* 0x0000000c4b007988 */ /* 0x010fe80008000c07 */
[----:B-----5:R-:W-:Y:S04]  /*3df0*/  STS.128 [R74+UR7], R16 ;  /* 0x000000104a007988 */ /* 0x020fe80008000c07 */
[----:B------:R-:W-:Y:S04]  /*3e00*/  STS.128 [R73+UR7], R20 ;  /* 0x0000001449007988 */ /* 0x000fe80008000c07 */
[----:B------:R-:W-:Y:S04]  /*3e10*/  STS.128 [R72+UR7], R24 ;  /* 0x0000001848007988 */ /* 0x000fe80008000c07 */
[----:B------:R-:W-:Y:S04]  /*3e20*/  STS.128 [R71+UR7], R28 ;  /* 0x0000001c47007988 */ /* 0x000fe80008000c07 */
[----:B------:R-:W-:Y:S01]  /*3e30*/  STS.128 [R70+UR7], R32 ;  /* 0x0000002046007988 */ /* 0x000fe20008000c07 */
[----:B------:R-:W-:Y:S06]  /*3e40*/  BAR.SYNC.DEFER_BLOCKING 0x0 ;  /* 0x0000000000007b1d */ /* 0x000fec0000010000 */
[----:B------:R-:W0:Y:S04]  /*3e50*/  LDSM.16.M88.4 R80, [R0+UR7] ;  /* 0x000000070050783b */ /* 0x000e280008000200 */
[----:B------:R-:W1:Y:S04]  /*3e60*/  LDSM.16.M88.4 R4, [R0+UR7+0x200] ;  /* 0x000200070004783b */ /* 0x000e680008000200 */
[----:B------:R-:W2:Y:S04]  /*3e70*/  LDSM.16.M88.4 R12, [R0+UR7+0x400] ;  /* 0x00040007000c783b */ /* 0x000ea80008000200 */
[----:B------:R-:W3:Y:S04]  /*3e80*/  LDSM.16.M88.4 R8, [R0+UR7+0x600] ;  /* 0x000600070008783b */ /* 0x000ee80008000200 */
[----:B0-----:R-:W-:Y:S04]  /*3e90*/  STL.64 [R1+0x198], R82 ;  /* 0x0001985201007387 */ /* 0x001fe80000100a00 */
[----:B-1----:R-:W-:Y:S04]  /*3ea0*/  STL.64 [R1+0x1a0], R4 ;  /* 0x0001a00401007387 */ /* 0x002fe80000100a00 */
[----:B------:R-:W-:Y:S04]  /*3eb0*/  STL.64 [R1+0x1a8], R6 ;  /* 0x0001a80601007387 */ /* 0x000fe80000100a00 */
[----:B------:R-:W0:Y:S04]  /*3ec0*/  LDSM.16.M88.4 R4, [R0+UR7+0x800] ;  /* 0x000800070004783b */ /* 0x000e280008000200 */
[----:B--2---:R-:W-:Y:S04]  /*3ed0*/  STL.64 [R1+0x1b0], R12 ;  /* 0x0001b00c01007387 */ /* 0x004fe80000100a00 */
[----:B------:R-:W-:Y:S04]  /*3ee0*/  STL.64 [R1+0x1b8], R14 ;  /* 0x0001b80e01007387 */ /* 0x000fe80000100a00 */
[----:B------:R-:W1:Y:S04]  /*3ef0*/  LDSM.16.M88.4 R12, [R0+UR7+0xa00] ;  /* 0x000a0007000c783b */ /* 0x000e680008000200 */
[----:B---3--:R-:W-:Y:S04]  /*3f00*/  STL.64 [R1+0x1c0], R8 ;  /* 0x0001c00801007387 */ /* 0x008fe80000100a00 */
[----:B------:R-:W-:Y:S04]  /*3f10*/  STL.64 [R1+0x1c8], R10 ;  /* 0x0001c80a01007387 */ /* 0x000fe80000100a00 */
[----:B------:R-:W2:Y:S04]  /*3f20*/  LDSM.16.M88.4 R8, [R0+UR7+0xc00] ;  /* 0x000c00070008783b */ /* 0x000ea80008000200 */
[----:B0-----:R-:W-:Y:S04]  /*3f30*/  STL.64 [R1+0x200], R4 ;  /* 0x0002000401007387 */ /* 0x001fe80000100a00 */
[----:B------:R-:W-:Y:S04]  /*3f40*/  STL.64 [R1+0x208], R6 ;  /* 0x0002080601007387 */ /* 0x000fe80000100a00 */
[----:B------:R-:W0:Y:S01]  /*3f50*/  LDSM.16.M88.4 R4, [R0+UR7+0xe00] ;  /* 0x000e00070004783b */ /* 0x000e220008000200 */
[----:B------:R-:W-:Y:S01]  /*3f60*/  BAR.SYNC.DEFER_BLOCKING 0x0 ;  /* 0x0000000000007b1d */ /* 0x000fe20000010000 */
[----:B------:R-:W-:-:S02]  /*3f70*/  IMAD.MOV.U32 R57, RZ, RZ, R87 ;  /* 0x000000ffff397224 */ /* 0x000fc400078e0057 */
[----:B------:R-:W-:Y:S02]  /*3f80*/  IMAD.MOV.U32 R58, RZ, RZ, R86 ;  /* 0x000000ffff3a7224 */ /* 0x000fe400078e0056 */
[----:B------:R-:W-:Y:S02]  /*3f90*/  IMAD.MOV.U32 R59, RZ, RZ, R85 ;  /* 0x000000ffff3b7224 */ /* 0x000fe400078e0055 */
[----:B------:R-:W-:Y:S01]  /*3fa0*/  IMAD.MOV.U32 R60, RZ, RZ, R84 ;  /* 0x000000ffff3c7224 */ /* 0x000fe200078e0054 */
[----:B-1----:R-:W-:Y:S01]  /*3fb0*/  STL.64 [R1+0x1f0], R12 ;  /* 0x0001f00c01007387 */ /* 0x002fe20000100a00 */
[----:B------:R-:W-:Y:S02]  /*3fc0*/  IMAD.MOV.U32 R65, RZ, RZ, R79 ;  /* 0x000000ffff417224 */ /* 0x000fe400078e004f */
[----:B------:R-:W-:Y:S01]  /*3fd0*/  IMAD.MOV.U32 R66, RZ, RZ, R78 ;  /* 0x000000ffff427224 */ /* 0x000fe200078e004e */
[----:B------:R-:W-:Y:S01]  /*3fe0*/  STL.64 [R1+0x1f8], R14 ;  /* 0x0001f80e01007387 */ /* 0x000fe20000100a00 */
[----:B------:R-:W-:-:S03]  /*3ff0*/  IMAD.MOV.U32 R67, RZ, RZ, R77 ;  /* 0x000000ffff437224 */ /* 0x000fc600078e004d */
[----:B--2---:R-:W-:Y:S04]  /*4000*/  STL.64 [R1+0x1e0], R8 ;  /* 0x0001e00801007387 */ /* 0x004fe80000100a00 */
[----:B------:R-:W-:Y:S04]  /*4010*/  STS.128 [R2+UR7], R36 ;  /* 0x0000002402007988 */ /* 0x000fe80008000c07 */
[----:B------:R-:W-:Y:S04]  /*4020*/  STS.128 [R76+UR7], R40 ;  /* 0x000000284c007988 */ /* 0x000fe80008000c07 */
[----:B------:R-:W-:Y:S04]  /*4030*/  STS.128 [R75+UR7], R44 ;  /* 0x0000002c4b007988 */ /* 0x000fe80008000c07 */
[----:B------:R-:W-:Y:S04]  /*4040*/  STS.128 [R74+UR7], R48 ;  /* 0x000000304a007988 */ /* 0x000fe80008000c07 */
[----:B------:R-:W-:Y:S04]  /*4050*/  STS.128 [R73+UR7], R52 ;  /* 0x0000003449007988 */ /* 0x000fe80008000c07 */
[----:B------:R-:W-:Y:S04]  /*4060*/  STL.64 [R1+0x1e8], R10 ;  /* 0x0001e80a01007387 */ /* 0x000fe80000100a00 */
[----:B------:R-:W-:Y:S04]  /*4070*/  STS.128 [R72+UR7], R56 ;  /* 0x0000003848007988 */ /* 0x000fe80008000c07 */
[----:B0-----:R-:W-:Y:S04]  /*4080*/  STL.64 [R1+0x1d0], R4 ;  /* 0x0001d00401007387 */ /* 0x001fe80000100a00 */
[----:B------:R-:W-:Y:S04]  /*4090*/  STS.128 [R71+UR7], R60 ;  /* 0x0000003c47007988 */ /* 0x000fe80008000c07 */
[----:B------:R-:W-:Y:S04]  /*40a0*/  STL.64 [R1+0x1d8], R6 ;  /* 0x0001d80601007387 */ /* 0x000fe80000100a00 */
[----:B------:R0:W-:Y:S01]  /*40b0*/  STS.128 [R70+UR7], R64 ;  /* 0x0000004046007988 */ /* 0x0001e20008000c07 */
[----:B------:R-:W-:Y:S06]  /*40c0*/  BAR.SYNC.DEFER_BLOCKING 0x0 ;  /* 0x0000000000007b1d */ /* 0x000fec0000010000 */
[----:B0-----:R-:W2:Y:S04]  /*40d0*/  LDL.LU.64 R66, [R1+0x570] ;  /* 0x0005700001427983 */ /* 0x001ea80000300a00 */
[----:B------:R-:W2:Y:S04]  /*40e0*/  LDL.LU.64 R64, [R1+0x568] ;  /* 0x0005680001407983 */ /* 0x000ea80000300a00 */
[----:B------:R-:W3:Y:S04]  /*40f0*/  LDL.LU.64 R62, [R1+0x560] ;  /* 0x00056000013e7983 */ /* 0x000ee80000300a00 */
[----:B------:R-:W3:Y:S04]  /*4100*/  LDL.LU.64 R60, [R1+0x558] ;  /* 0x00055800013c7983 */ /* 0x000ee80000300a00 */
[----:B------:R-:W4:Y:S04]  /*4110*/  LDL.LU.64 R58, [R1+0x550] ;  /* 0x00055000013a7983 */ /* 0x000f280000300a00 */
[----:B------:R-:W4:Y:S04]  /*4120*/  LDL.LU.64 R56, [R1+0x548] ;  /* 0x0005480001387983 */ /* 0x000f280000300a00 */
[----:B------:R-:W5:Y:S04]  /*4130*/  LDL.LU.64 R54, [R1+0x540] ;  /* 0x0005400001367983 */ /* 0x000f680000300a00 */
[----:B------:R-:W5:Y:S04]  /*4140*/  LDL.LU.64 R52, [R1+0x538] ;  /* 0x0005380001347983 */ /* 0x000f680000300a00 */
[----:B------:R-:W2:Y:S04]  /*4150*/  LDL.LU.64 R50, [R1+0x530] ;  /* 0x0005300001327983 */ /* 0x000ea80000300a00 */
        /* <DEDUP_REMOVED lines=22> */
[----:B------:R-:W2:Y:S01]  /*42c0*/  LDL.LU.64 R4, [R1+0x478] ;  /* 0x0004780001047983 */ /* 0x000ea20000300a00 */
[----:B------:R-:W-:-:S02]  /*42d0*/  IMAD.MOV.U32 R111, RZ, RZ, R80 ;  /* 0x000000ffff6f7224 */ /* 0x000fc400078e0050 */
[----:B------:R-:W-:Y:S01]  /*42e0*/  IMAD.MOV.U32 R106, RZ, RZ, R81 ;  /* 0x000000ffff6a7224 */ /* 0x000fe200078e0051 */
[----:B------:R-:W-:Y:S04]  /*42f0*/  LDSM.16.M88.4 R88, [R0+UR7+0x400] ;  /* 0x000400070058783b */ /* 0x000fe80008000200 */
[----:B------:R-:W0:Y:S04]  /*4300*/  LDSM.16.M88.4 R80, [R0+UR7] ;  /* 0x000000070050783b */ /* 0x000e280008000200 */
        /* <DEDUP_REMOVED lines=13> */
[----:B------:R-:W1:Y:S04]  /*43e0*/  LDSM.16.M88.4 R84, [R0+UR7+0xc00] ;  /* 0x000c00070054783b */ /* 0x000e680008000200 */
[----:B0-----:R-:W-:Y:S04]  /*43f0*/  STL.64 [R1+0x180], R80 ;  /* 0x0001805001007387 */ /* 0x001fe80000100a00 */
[----:B------:R-:W-:Y:S04]  /*4400*/  STL.64 [R1+0x188], R82 ;  /* 0x0001885201007387 */ /* 0x000fe80000100a00 */
[----:B------:R-:W0:Y:S01]  /*4410*/  LDSM.16.M88.4 R80, [R0+UR7+0xe00] ;  /* 0x000e00070050783b */ /* 0x000e220008000200 */
[----:B------:R-:W-:Y:S06]  /*4420*/  BAR.SYNC.DEFER_BLOCKING 0x0 ;  /* 0x0000000000007b1d */ /* 0x000fec0000010000 */
[----:B-1----:R-:W-:Y:S04]  /*4430*/  STL.64 [R1+0x170], R88 ;  /* 0x0001705801007387 */ /* 0x002fe80000100a00 */
[----:B------:R-:W-:Y:S04]  /*4440*/  STL.64 [R1+0x178], R90 ;  /* 0x0001785a01007387 */ /* 0x000fe80000100a00 */
[----:B------:R-:W-:Y:S04]  /*4450*/  STL.64 [R1+0x160], R84 ;  /* 0x0001605401007387 */ /* 0x000fe80000100a00 */
[----:B------:R-:W-:Y:S04]  /*4460*/  STL.64 [R1+0x168], R86 ;  /* 0x0001685601007387 */ /* 0x000fe80000100a00 */
[----:B0-----:R-:W-:Y:S04]  /*4470*/  STL.64 [R1+0x150], R80 ;  /* 0x0001505001007387 */ /* 0x001fe80000100a00 */
[----:B------:R-:W-:Y:S04]  /*4480*/  STL.64 [R1+0x158], R82 ;  /* 0x0001585201007387 */ /* 0x000fe80000100a00 */
[----:B--2---:R-:W-:Y:S04]  /*4490*/  STS.128 [R2+UR7], R4 ;  /* 0x0000000402007988 */ /* 0x004fe80008000c07 */
[----:B------:R-:W-:Y:S04]  /*44a0*/  STS.128 [R76+UR7], R8 ;  /* 0x000000084c007988 */ /* 0x000fe80008000c07 */
[----:B------:R-:W-:Y:S04]  /*44b0*/  STS.128 [R75+UR7], R12 ;  /* 0x0000000c4b007988 */ /* 0x000fe80008000c07 */
[----:B------:R-:W-:Y:S04]  /*44c0*/  STS.128 [R74+UR7], R16 ;  /* 0x000000104a007988 */ /* 0x000fe80008000c07 */
        /* <DEDUP_REMOVED lines=8> */
[----:B------:R-:W2:Y:S04]  /*4550*/  LDSM.16.M88.4 R8, [R0+UR7+0x600] ;  /* 0x000600070008783b */ /* 0x000ea80008000200 */
[----:B0-----:R-:W-:Y:S04]  /*4560*/  STL.64 [R1+0x18], R82 ;  /* 0x0000185201007387 */ /* 0x001fe80000100a00 */
[----:B-1----:R-:W-:Y:S04]  /*4570*/  STL.64 [R1+0x20], R4 ;  /* 0x0000200401007387 */ /* 0x002fe80000100a00 */
[----:B------:R-:W-:Y:S04]  /*4580*/  STL.64 [R1+0x28], R6 ;  /* 0x0000280601007387 */ /* 0x000fe80000100a00 */
[----:B------:R-:W0:Y:S04]  /*4590*/  LDSM.16.M88.4 R4, [R0+UR7+0x800] ;  /* 0x000800070004783b */ /* 0x000e280008000200 */
[----:B--2---:R-:W-:Y:S04]  /*45a0*/  STL.64 [R1+0x30], R12 ;  /* 0x0000300c01007387 */ /* 0x004fe80000100a00 */
[----:B------:R-:W-:Y:S04]  /*45b0*/  STL.64 [R1+0x38], R14 ;  /* 0x0000380e01007387 */ /* 0x000fe80000100a00 */
[----:B------:R-:W1:Y:S04]  /*45c0*/  LDSM.16.M88.4 R12, [R0+UR7+0xa00] ;  /* 0x000a0007000c783b */ /* 0x000e680008000200 */
[----:B------:R-:W-:Y:S04]  /*45d0*/  STL.64 [R1+0x70], R8 ;  /* 0x0000700801007387 */ /* 0x000fe80000100a00 */
[----:B------:R-:W-:Y:S04]  /*45e0*/  STL.64 [R1+0x78], R10 ;  /* 0x0000780a01007387 */ /* 0x000fe80000100a00 */
[----:B------:R-:W2:Y:S04]  /*45f0*/  LDSM.16.M88.4 R8, [R0+UR7+0xc00] ;  /* 0x000c00070008783b */ /* 0x000ea80008000200 */
[----:B0-----:R-:W-:Y:S04]  /*4600*/  STL.64 [R1+0x100], R4 ;  /* 0x0001000401007387 */ /* 0x001fe80000100a00 */
[----:B------:R-:W-:Y:S04]  /*4610*/  STL.64 [R1+0x108], R6 ;  /* 0x0001080601007387 */ /* 0x000fe80000100a00 */
[----:B------:R-:W0:Y:S01]  /*4620*/  LDSM.16.M88.4 R4, [R0+UR7+0xe00] ;  /* 0x000e00070004783b */ /* 0x000e220008000200 */
[----:B------:R-:W-:Y:S06]  /*4630*/  BAR.SYNC.DEFER_BLOCKING 0x0 ;  /* 0x0000000000007b1d */ /* 0x000fec0000010000 */
[----:B-1----:R-:W-:Y:S04]  /*4640*/  STL.64 [R1+0x60], R12 ;  /* 0x0000600c01007387 */ /* 0x002fe80000100a00 */
[----:B------:R-:W-:Y:S04]  /*4650*/  STL.64 [R1+0x68], R14 ;  /* 0x0000680e01007387 */ /* 0x000fe80000100a00 */
[----:B--2---:R-:W-:Y:S04]  /*4660*/  STL.64 [R1+0x50], R8 ;  /* 0x0000500801007387 */ /* 0x004fe80000100a00 */
[----:B------:R-:W-:Y:S04]  /*4670*/  STS.128 [R2+UR7], R36 ;  /* 0x0000002402007988 */ /* 0x000fe80008000c07 */
[----:B------:R-:W-:Y:S04]  /*4680*/  STS.128 [R76+UR7], R40 ;  /* 0x000000284c007988 */ /* 0x000fe80008000c07 */
[----:B------:R-:W-:Y:S04]  /*4690*/  STS.128 [R75+UR7], R44 ;  /* 0x0000002c4b007988 */ /* 0x000fe80008000c07 */
[----:B------:R-:W-:Y:S04]  /*46a0*/  STS.128 [R74+UR7], R48 ;  /* 0x000000304a007988 */ /* 0x000fe80008000c07 */
[----:B-----5:R-:W-:Y:S04]  /*46b0*/  STS.128 [R73+UR7], R52 ;  /* 0x0000003449007988 */ /* 0x020fe80008000c07 */
[----:B------:R-:W-:Y:S04]  /*46c0*/  STL.64 [R1+0x58], R10 ;  /* 0x0000580a01007387 */ /* 0x000fe80000100a00 */
[----:B----4-:R-:W-:Y:S04]  /*46d0*/  STS.128 [R72+UR7], R56 ;  /* 0x0000003848007988 */ /* 0x010fe80008000c07 */
[----:B0-----:R-:W-:Y:S04]  /*46e0*/  STL.64 [R1+0x40], R4 ;  /* 0x0000400401007387 */ /* 0x001fe80000100a00 */
[----:B---3--:R-:W-:Y:S04]  /*46f0*/  STS.128 [R71+UR7], R60 ;  /* 0x0000003c47007988 */ /* 0x008fe80008000c07 */
        /* <DEDUP_REMOVED lines=35> */
[----:B------:R-:W0:Y:S04]  /*4930*/  LDSM.16.M88.4 R92, [R0+UR7] ;  /* 0x00000007005c783b */ /* 0x000e280008000200 */
[----:B------:R-:W1:Y:S04]  /*4940*/  LDSM.16.M88.4 R88, [R0+UR7+0x200] ;  /* 0x000200070058783b */ /* 0x000e680008000200 */
[----:B------:R-:W1:Y:S04]  /*4950*/  LDSM.16.M88.4 R84, [R0+UR7+0x400] ;  /* 0x000400070054783b */ /* 0x000e680008000200 */
[----:B------:R-:W1:Y:S01]  /*4960*/  LDSM.16.M88.4 R68, [R0+UR7+0x600] ;  /* 0x000600070044783b */ /* 0x000e620008000200 */
[----:B------:R-:W-:-:S02]  /*4970*/  IMAD.MOV.U32 R109, RZ, RZ, R80 ;  /* 0x000000ffff6d7224 */ /* 0x000fc400078e0050 */
[----:B------:R-:W-:Y:S01]  /*4980*/  IMAD.MOV.U32 R104, RZ, RZ, R81 ;  /* 0x000000ffff687224 */ /* 0x000fe200078e0051 */
[----:B------:R-:W-:Y:S04]  /*4990*/  LDSM.16.M88.4 R76, [R0+UR7+0xa00] ;  /* 0x000a0007004c783b */ /* 0x000fe80008000200 */
[----:B------:R-:W1:Y:S04]  /*49a0*/  LDSM.16.M88.4 R80, [R0+UR7+0x800] ;  /* 0x000800070050783b */ /* 0x000e680008000200 */
[----:B------:R-:W-:Y:S04]  /*49b0*/  LDSM.16.M88.4 R72, [R0+UR7+0xc00] ;  /* 0x000c00070048783b */ /* 0x000fe80008000200 */
[----:B0-----:R-:W-:Y:S04]  /*49c0*/  STL [R1+0x31c], R94 ;  /* 0x00031c5e01007387 */ /* 0x001fe80000100800 */
[----:B------:R-:W-:Y:S04]  /*49d0*/  STL [R1+0x318], R95 ;  /* 0x0003185f01007387 */ /* 0x000fe80000100800 */
[----:B-1----:R-:W-:Y:S04]  /*49e0*/  STL [R1+0x328], R88 ;  /* 0x0003285801007387 */ /* 0x002fe80000100800 */
[----:B------:R-:W-:Y:S04]  /*49f0*/  STL [R1+0x324], R89 ;  /* 0x0003245901007387 */ /* 0x000fe80000100800 */
[----:B------:R-:W-:Y:S04]  /*4a00*/  STL [R1+0x320], R90 ;  /* 0x0003205a01007387 */ /* 0x000fe80000100800 */
[----:B------:R-:W-:Y:S04]  /*4a10*/  STL [R1+0x314], R91 ;  /* 0x0003145b01007387 */ /* 0x000fe80000100800 */
[----:B------:R0:W-:Y:S04]  /*4a20*/  STL [R1+0x338], R84 ;  /* 0x0003385401007387 */ /* 0x0001e80000100800 */
[----:B------:R1:W-:Y:S04]  /*4a30*/  STL [R1+0x334], R85 ;  /* 0x0003345501007387 */ /* 0x0003e80000100800 */
[----:B------:R-:W-:Y:S04]  /*4a40*/  STL [R1+0x330], R86 ;  /* 0x0003305601007387 */ /* 0x000fe80000100800 */
[----:B------:R-:W-:Y:S04]  /*4a50*/  STL [R1+0x32c], R87 ;  /* 0x00032c5701007387 */ /* 0x000fe80000100800 */
[----:B0-----:R-:W3:Y:S04]  /*4a60*/  LDL.LU R84, [R1+0x308] ;  /* 0x0003080001547983 */ /* 0x001ee80000300800 */
[----:B------:R-:W-:Y:S04]  /*4a70*/  STL.64 [R1], R68 ;  /* 0x0000004401007387 */ /* 0x000fe80000100a00 */
[----:B------:R-:W-:Y:S04]  /*4a80*/  STL.64 [R1+0x8], R70 ;  /* 0x0000084601007387 */ /* 0x000fe80000100a00 */
[----:B------:R-:W-:Y:S01]  /*4a90*/  LDSM.16.M88.4 R68, [R0+UR7+0xe00] ;  /* 0x000e00070044783b */ /* 0x000fe20008000200 */
[----:B------:R-:W-:Y:S01]  /*4aa0*/  BAR.SYNC.DEFER_BLOCKING 0x0 ;  /* 0x0000000000007b1d */ /* 0x000fe20000010000 */
[----:B-1----:R-:W-:-:S02]  /*4ab0*/  LOP3.LUT R85, R2, 0x10, RZ, 0x3c, !PT ;  /* 0x0000001002557812 */ /* 0x002fc400078e3cff */
[C---:B------:R-:W-:Y:S02]  /*4ac0*/  LOP3.LUT R91, R2.reuse, 0x20, RZ, 0x3c, !PT ;  /* 0x00000020025b7812 */ /* 0x040fe400078e3cff */
[C---:B------:R-:W-:Y:S02]  /*4ad0*/  LOP3.LUT R90, R2.reuse, 0x30, RZ, 0x3c, !PT ;  /* 0x00000030025a7812 */ /* 0x040fe400078e3cff */
[C---:B------:R-:W-:Y:S02]  /*4ae0*/  LOP3.LUT R89, R2.reuse, 0x40, RZ, 0x3c, !PT ;  /* 0x0000004002597812 */ /* 0x040fe400078e3cff */
[C---:B------:R-:W-:Y:S02]  /*4af0*/  LOP3.LUT R88, R2.reuse, 0x50, RZ, 0x3c, !PT ;  /* 0x0000005002587812 */ /* 0x040fe400078e3cff */
[C---:B------:R-:W-:Y:S02]  /*4b00*/  LOP3.LUT R95, R2.reuse, 0x60, RZ, 0x3c, !PT ;  /* 0x00000060025f7812 */ /* 0x040fe400078e3cff */
[----:B------:R-:W-:Y:S01]  /*4b10*/  LOP3.LUT R94, R2, 0x70, RZ, 0x3c, !PT ;  /* 0x00000070025e7812 */ /* 0x000fe200078e3cff */
[----:B------:R-:W-:Y:S04]  /*4b20*/  STL [R1+0x340], R82 ;  /* 0x0003405201007387 */ /* 0x000fe80000100800 */
[----:B------:R-:W-:Y:S04]  /*4b30*/  STL [R1+0x33c], R83 ;  /* 0x00033c5301007387 */ /* 0x000fe80000100800 */
        /* <DEDUP_REMOVED lines=10> */
[----:B------:R-:W-:Y:S04]  /*4be0*/  LDSM.16.M88.4 R96, [R0+UR7+0x200] ;  /* 0x000200070060783b */ /* 0x000fe80008000200 */
[----:B------:R-:W-:Y:S04]  /*4bf0*/  LDSM.16.M88.4 R32, [R0+UR7+0x400] ;  /* 0x000400070020783b */ /* 0x000fe80008000200 */
[----:B------:R-:W-:Y:S04]  /*4c00*/  LDSM.16.M88.4 R28, [R0+UR7+0x600] ;  /* 0x00060007001c783b */ /* 0x000fe80008000200 */
[----:B------:R-:W-:Y:S04]  /*4c10*/  LDSM.16.M88.4 R24, [R0+UR7+0x800] ;  /* 0x000800070018783b */ /* 0x000fe80008000200 */
[----:B------:R-:W-:Y:S04]  /*4c20*/  LDSM.16.M88.4 R12, [R0+UR7+0xa00] ;  /* 0x000a0007000c783b */ /* 0x000fe80008000200 */
[----:B------:R-:W-:Y:S04]  /*4c30*/  LDSM.16.M88.4 R8, [R0+UR7+0xc00] ;  /* 0x000c00070008783b */ /* 0x000fe80008000200 */
[----:B------:R-:W-:Y:S01]  /*4c40*/  LDSM.16.M88.4 R4, [R0+UR7+0xe00] ;  /* 0x000e00070004783b */ /* 0x000fe20008000200 */
[----:B------:R-:W-:Y:S06]  /*4c50*/  BAR.SYNC.DEFER_BLOCKING 0x0 ;  /* 0x0000000000007b1d */ /* 0x000fec0000010000 */
[----:B------:R-:W-:Y:S04]  /*4c60*/  STS.128 [R2+UR7], R36 ;  /* 0x0000002402007988 */ /* 0x000fe80008000c07 */
[----:B------:R1:W-:Y:S04]  /*4c70*/  STS.128 [R85+UR7], R40 ;  /* 0x0000002855007988 */ /* 0x0003e80008000c07 */
[----:B------:R-:W-:Y:S04]  /*4c80*/  STS.128 [R91+UR7], R44 ;  /* 0x0000002c5b007988 */ /* 0x000fe80008000c07 */
[----:B------:R-:W-:Y:S04]  /*4c90*/  STS.128 [R90+UR7], R48 ;  /* 0x000000305a007988 */ /* 0x000fe80008000c07 */
[----:B-----5:R-:W-:Y:S04]  /*4ca0*/  STS.128 [R89+UR7], R52 ;  /* 0x0000003459007988 */ /* 0x020fe80008000c07 */
[----:B----4-:R-:W-:Y:S04]  /*4cb0*/  STS.128 [R88+UR7], R56 ;  /* 0x0000003858007988 */ /* 0x010fe80008000c07 */
[----:B---3--:R2:W-:Y:S04]  /*4cc0*/  STS.128 [R95+UR7], R60 ;  /* 0x0000003c5f007988 */ /* 0x0085e80008000c07 */
[----:B------:R-:W-:Y:S01]  /*4cd0*/  STS.128 [R94+UR7], R64 ;  /* 0x000000405e007988 */ /* 0x000fe20008000c07 */
[----:B-1----:R-:W1:Y:S01]  /*4ce0*/  S2R R85, SR_TID.X ;  /* 0x0000000000557919 */ /* 0x002e620000002100 */
[----:B------:R-:W-:Y:S01]  /*4cf0*/  BAR.SYNC.DEFER_BLOCKING 0x0 ;  /* 0x0000000000007b1d */ /* 0x000fe20000010000 */
[----:B--2---:R-:W-:-:S05]  /*4d00*/  IMAD.SHL.U32 R62, R3, 0x4, RZ ;  /* 0x00000004033e7824 */ /* 0x004fca00078e00ff */
[----:B------:R-:W2:Y:S01]  /*4d10*/  LDSM.16.M88.4 R48, [R0+UR7] ;  /* 0x000000070030783b */ /* 0x000ea20008000200 */
[----:B-1----:R-:W-:-:S05]  /*4d20*/  LOP3.LUT R85, R85, 0xe0, RZ, 0xc0, !PT ;  /* 0x000000e055557812 */ /* 0x002fca00078ec0ff */
[----:B------:R-:W-:-:S04]  /*4d30*/  IMAD.SHL.U32 R85, R85, 0x8, RZ ;  /* 0x0000000855557824 */ /* 0x000fc800078e00ff */
[----:B------:R-:W-:-:S05]  /*4d40*/  IMAD.SHL.U32 R2, R85, 0x4, RZ ;  /* 0x0000000455027824 */ /* 0x000fca00078e00ff */
[----:B------:R-:W-:-:S04]  /*4d50*/  IADD3 R2, P0, P2, R62, UR26, R2 ;  /* 0x0000001a3e027c10 */ /* 0x000fc8000fa1e002 */
[----:B------:R-:W-:Y:S01]  /*4d60*/  IADD3.X R3, PT, PT, RZ, UR27, RZ, P0, P2 ;  /* 0x0000001bff037c10 */ /* 0x000fe200087e44ff */
[----:B------:R-:W1:Y:S01]  /*4d70*/  S2R R18, SR_TID.X ;  /* 0x0000000000127919 */ /* 0x000e620000002100 */
[C---:B------:R-:W-:Y:S01]  /*4d80*/  LEA R16, P0, R84.reuse, UR4, 0x2 ;  /* 0x0000000454107c11 */ /* 0x040fe2000f8010ff */
[----:B------:R-:W3:Y:S03]  /*4d90*/  LDCU.64 UR26, c[0x0][0x390] ;  /* 0x00007200ff1a77ac */ /* 0x000ee60008000a00 */
[----:B------:R-:W-:Y:S01]  /*4da0*/  LEA.HI.X R17, R84, UR5, RZ, 0x2, P0 ;  /* 0x0000000554117c11 */ /* 0x000fe200080f14ff */
[----:B------:R4:W-:Y:S01]  /*4db0*/  STG.E desc[UR14][R2.64], R113 ;  /* 0x0000007102007986 */ /* 0x0009e2000c10190e */
[----:B------:R-:W-:Y:S01]  /*4dc0*/  IADD3 R16, P0, PT, R62, R16, RZ ;  /* 0x000000103e107210 */ /* 0x000fe20007f1e0ff */
[----:B------:R-:W5:Y:S02]  /*4dd0*/  LDCU.64 UR4, c[0x0][0x390] ;  /* 0x00007200ff0477ac */ /* 0x000f640008000a00 */
[----:B------:R0:W-:Y:S02]  /*4de0*/  STG.E desc[UR14][R2.64+0x80], R112 ;  /* 0x0000807002007986 */ /* 0x0001e4000c10190e */
[----:B------:R-:W-:-:S02]  /*4df0*/  IMAD.X R17, RZ, RZ, R17, P0 ;  /* 0x000000ffff117224 */ /* 0x000fc400000e0611 */
[----:B------:R2:W-:Y:S04]  /*4e00*/  STG.E desc[UR14][R2.64+0x100], R111 ;  /* 0x0001006f02007986 */ /* 0x0005e8000c10190e */
[----:B----4-:R-:W4:Y:S04]  /*4e10*/  LDL.LU R113, [R1+0x374] ;  /* 0x0003740001717983 */ /* 0x010f280000300800 */
[----:B0-----:R-:W4:Y:S04]  /*4e20*/  LDL.LU R112, [R1+0x370] ;  /* 0x0003700001707983 */ /* 0x001f280000300800 */
[----:B--2---:R-:W2:Y:S04]  /*4e30*/  LDL.LU R111, [R1+0x36c] ;  /* 0x00036c00016f7983 */ /* 0x004ea80000300800 */
[----:B------:R0:W-:Y:S04]  /*4e40*/  STG.E desc[UR14][R2.64+0x180], R110 ;  /* 0x0001806e02007986 */ /* 0x0001e8000c10190e */
[----:B------:R1:W-:Y:S04]  /*4e50*/  STG.E desc[UR14][R2.64+0x200], R109 ;  /* 0x0002006d02007986 */ /* 0x0003e8000c10190e */
[----:B------:R-:W-:Y:S04]  /*4e60*/  STG.E desc[UR14][R2.64+0x280], R92 ;  /* 0x0002805c02007986 */ /* 0x000fe8000c10190e */
[----:B0-----:R-:W2:Y:S04]  /*4e70*/  LDL.LU R110, [R1+0x368] ;  /* 0x00036800016e7983 */ /* 0x001ea80000300800 */
[----:B------:R-:W-:Y:S04]  /*4e80*/  STG.E desc[UR14][R2.64+0x300], R100 ;  /* 0x0003006402007986 */ /* 0x000fe8000c10190e */
[----:B------:R-:W-:Y:S04]  /*4e90*/  STG.E desc[UR14][R2.64+0x380], R48 ;  /* 0x0003803002007986 */ /* 0x000fe8000c10190e */
[----:B-1----:R-:W2:Y:S04]  /*4ea0*/  LDL.LU R109, [R1+0x364] ;  /* 0x00036400016d7983 */ /* 0x002ea80000300800 */
[----:B------:R0:W-:Y:S04]  /*4eb0*/  STG.E desc[UR14][R16.64], R108 ;  /* 0x0000006c10007986 */ /* 0x0001e8000c10190e */
[----:B------:R1:W-:Y:S04]  /*4ec0*/  STG.E desc[UR14][R16.64+0x80], R107 ;  /* 0x0000806b10007986 */ /* 0x0003e8000c10190e */
[----:B------:R3:W-:Y:S04]  /*4ed0*/  STG.E desc[UR14][R16.64+0x100], R106 ;  /* 0x0001006a10007986 */ /* 0x0007e8000c10190e */
[----:B0-----:R-:W2:Y:S04]  /*4ee0*/  LDL.LU R108, [R1+0x360] ;  /* 0x00036000016c7983 */ /* 0x001ea80000300800 */
[----:B-1----:R-:W2:Y:S04]  /*4ef0*/  LDL.LU R107, [R1+0x350] ;  /* 0x00035000016b7983 */ /* 0x002ea80000300800 */
[----:B---3--:R-:W3:Y:S04]  /*4f00*/  LDL.LU R106, [R1+0x34c] ;  /* 0x00034c00016a7983 */ /* 0x008ee80000300800 */
[----:B------:R0:W-:Y:S04]  /*4f10*/  STG.E desc[UR14][R16.64+0x180], R105 ;  /* 0x0001806910007986 */ /* 0x0001e8000c10190e */
[----:B------:R1:W-:Y:S04]  /*4f20*/  STG.E desc[UR14][R16.64+0x200], R104 ;  /* 0x0002006810007986 */ /* 0x0003e8000c10190e */
[----:B0-----:R-:W3:Y:S04]  /*4f30*/  LDL.LU R105, [R1+0x348] ;  /* 0x0003480001697983 */ /* 0x001ee80000300800 */
[----:B-1----:R-:W3:Y:S04]  /*4f40*/  LDL.LU R104, [R1+0x344] ;  /* 0x0003440001687983 */ /* 0x002ee80000300800 */
[----:B------:R-:W3:Y:S04]  /*4f50*/  LDL.LU R85, [R1+0x310] ;  /* 0x0003100001557983 */ /* 0x000ee80000300800 */
[----:B------:R-:W3:Y:S04]  /*4f60*/  LDL.LU R86, [R1+0x30c] ;  /* 0x00030c0001567983 */ /* 0x000ee80000300800 */
[----:B------:R-:W3:Y:S04]  /*4f70*/  LDL.LU R88, [R1+0x290] ;  /* 0x0002900001587983 */ /* 0x000ee80000300800 */
[----:B------:R-:W3:Y:S04]  /*4f80*/  LDL.LU R89, [R1+0x218] ;  /* 0x0002180001597983 */ /* 0x000ee80000300800 */
[----:B------:R-:W3:Y:S04]  /*4f90*/  LDL.LU R90, [R1+0x198] ;  /* 0x00019800015a7983 */ /* 0x000ee80000300800 */
[----:B------:R-:W3:Y:S01]  /*4fa0*/  LDL.LU R94, [R1+0x118] ;  /* 0x00011800015e7983 */ /* 0x000ee20000300800 */
[----:B------:R-:W0:Y:S01]  /*4fb0*/  S2R R21, SR_TID.X ;  /* 0x0000000000157919 */ /* 0x000e220000002100 */
[----:B------:R-:W1:Y:S01]  /*4fc0*/  S2R R20, SR_TID.X ;  /* 0x0000000000147919 */ /* 0x000e620000002100 */
[----:B------:R-:W-:Y:S01]  /*4fd0*/  SHF.R.U32.HI R18, RZ, 0x5, R18 ;  /* 0x00000005ff127819 */ /* 0x000fe20000011612 */
[----:B------:R-:W-:Y:S03]  /*4fe0*/  STG.E desc[UR14][R16.64+0x280], R93 ;  /* 0x0002805d10007986 */ /* 0x000fe6000c10190e */
[----:B------:R-:W-:Y:S01]  /*4ff0*/  SGXT.U32 R18, R18, 0x3 ;  /* 0x000000031212781a */ /* 0x000fe20000000000 */
[----:B------:R-:W-:Y:S03]  /*5000*/  STG.E desc[UR14][R16.64+0x300], R101 ;  /* 0x0003006510007986 */ /* 0x000fe6000c10190e */
[----:B------:R-:W-:Y:S01]  /*5010*/  LOP3.LUT R18, R18, 0x20, RZ, 0xfc, !PT ;  /* 0x0000002012127812 */ /* 0x000fe200078efcff */
[----:B------:R0:W-:Y:S04]  /*5020*/  STG.E desc[UR14][R16.64+0x380], R49 ;  /* 0x0003803110007986 */ /* 0x0001e8000c10190e */
[C---:B------:R-:W-:Y:S01]  /*5030*/  IMAD.SHL.U32 R19, R18.reuse, 0x100, RZ ;  /* 0x0000010012137824 */ /* 0x040fe200078e00ff */
[----:B------:R-:W-:Y:S01]  /*5040*/  LEA R18, P0, R18, UR16, 0xa ;  /* 0x0000001012127c11 */ /* 0x000fe2000f8050ff */
[----:B------:R-:W-:Y:S01]  /*5050*/  IMAD.SHL.U32 R39, R123, 0x100, RZ ;  /* 0x000001007b277824 */ /* 0x000fe200078e00ff */
[----:B------:R-:W2:Y:S01]  /*5060*/  S2R R87, SR_TID.X ;  /* 0x0000000000577919 */ /* 0x000ea20000002100 */
[----:B------:R-:W-:-:S02]  /*5070*/  IMAD.SHL.U32 R37, R125, 0x100, RZ ;  /* 0x000001007d257824 */ /* 0x000fc400078e00ff */
[----:B------:R-:W-:Y:S01]  /*5080*/  IMAD.SHL.U32 R45, R120, 0x100, RZ ;  /* 0x00000100782d7824 */ /* 0x000fe200078e00ff */
[----:B------:R-:W3:Y:S01]  /*5090*/  LDL.LU R95, [R1+0x18] ;  /* 0x00001800015f7983 */ /* 0x000ee20000300800 */
[----:B0-----:R-:W-:Y:S02]  /*50a0*/  SHF.R.U32.HI R21, RZ, 0x5, R21 ;  /* 0x00000005ff157819 */ /* 0x001fe40000011615 */
[----:B-1----:R-:W-:Y:S02]  /*50b0*/  SHF.R.U32.HI R20, RZ, 0x5, R20 ;  /* 0x00000005ff147819 */ /* 0x002fe40000011614 */
[----:B------:R-:W-:Y:S02]  /*50c0*/  SGXT.U32 R21, R21, 0x3 ;  /* 0x000000031515781a */ /* 0x000fe40000000000 */
[----:B------:R-:W-:Y:S02]  /*50d0*/  SGXT.U32 R20, R20, 0x3 ;  /* 0x000000031414781a */ /* 0x000fe40000000000 */
[----:B------:R-:W-:-:S02]  /*50e0*/  LOP3.LUT R21, R21, 0x28, RZ, 0xfc, !PT ;  /* 0x0000002815157812 */ /* 0x000fc400078efcff */
[----:B------:R-:W-:Y:S02]  /*50f0*/  LOP3.LUT R20, R20, 0x30, RZ, 0xfc, !PT ;  /* 0x0000003014147812 */ /* 0x000fe400078efcff */
[----:B------:R-:W-:Y:S01]  /*5100*/  LEA.HI.X R19, R19, UR17, RZ, 0x2, P0 ;  /* 0x0000001113137c11 */ /* 0x000fe200080f14ff */
[C---:B------:R-:W-:Y:S01]  /*5110*/  IMAD.SHL.U32 R16, R21.reuse, 0x100, RZ ;  /* 0x0000010015107824 */ /* 0x040fe200078e00ff */
[----:B------:R-:W-:Y:S01]  /*5120*/  LEA R2, P0, R21, UR18, 0xa ;  /* 0x0000001215027c11 */ /* 0x000fe2000f8050ff */
[C---:B------:R-:W-:Y:S01]  /*5130*/  IMAD.SHL.U32 R21, R20.reuse, 0x100, RZ ;  /* 0x0000010014157824 */ /* 0x040fe200078e00ff */
[----:B------:R-:W-:Y:S01]  /*5140*/  LEA R3, P2, R20, UR20, 0xa ;  /* 0x0000001414037c11 */ /* 0x000fe2000f8450ff */
[----:B------:R-:W0:Y:S01]  /*5150*/  LDCU.64 UR16, c[0x0][0x390] ;  /* 0x00007200ff1077ac */ /* 0x000e220008000a00 */
[----:B------:R-:W-:Y:S02]  /*5160*/  LEA R125, P3, R125, UR22, 0xa ;  /* 0x000000167d7d7c11 */ /* 0x000fe4000f8650ff */
[----:B------:R-:W-:Y:S01]  /*5170*/  LEA.HI.X R21, R21, UR21, RZ, 0x2, P2 ;  /* 0x0000001515157c11 */ /* 0x000fe200090f14ff */
[----:B------:R-:W-:Y:S01]  /*5180*/  IMAD.SHL.U32 R43, R122, 0x100, RZ ;  /* 0x000001007a2b7824 */ /* 0x000fe200078e00ff */
[----:B------:R-:W-:Y:S01]  /*5190*/  LEA R17, P2, R123, UR26, 0xa ;  /* 0x0000001a7b117c11 */ /* 0x000fe2000f8450ff */
[----:B------:R-:W-:Y:S01]  /*51a0*/  IMAD.SHL.U32 R23, R124, 0x100, RZ ;  /* 0x000001007c177824 */ /* 0x000fe200078e00ff */
[----:B------:R-:W-:Y:S01]  /*51b0*/  LEA.HI.X R37, R37, UR23, RZ, 0x2, P3 ;  /* 0x0000001725257c11 */ /* 0x000fe200098f14ff */
[----:B------:R-:W1:Y:S01]  /*51c0*/  LDCU.64 UR22, c[0x0][0x390] ;  /* 0x00007200ff1677ac */ /* 0x000e620008000a00 */
[----:B------:R-:W-:-:S02]  /*51d0*/  LEA.HI.X R39, R39, UR27, RZ, 0x2, P2 ;  /* 0x0000001b27277c11 */ /* 0x000fc400090f14ff */
[----:B-----5:R-:W-:Y:S01]  /*51e0*/  LEA R36, P2, R120, UR4, 0xa ;  /* 0x0000000478247c11 */ /* 0x020fe2000f8450ff */
[----:B------:R-:W-:Y:S01]  /*51f0*/  IMAD.SHL.U32 R53, R117, 0x100, RZ ;  /* 0x0000010075357824 */ /* 0x000fe200078e00ff */
[----:B------:R-:W-:Y:S01]  /*5200*/  LEA R20, P3, R122, UR28, 0xa ;  /* 0x0000001c7a147c11 */ /* 0x000fe2000f8650ff */
[----:B------:R-:W-:Y:S01]  /*5210*/  IMAD.SHL.U32 R49, R119, 0x100, RZ ;  /* 0x0000010077317824 */ /* 0x000fe200078e00ff */
[----:B------:R-:W-:Y:S01]  /*5220*/  LEA.HI.X R16, R16, UR19, RZ, 0x2, P0 ;  /* 0x0000001310107c11 */ /* 0x000fe200080f14ff */
[----:B------:R-:W5:Y:S01]  /*5230*/  LDCU.64 UR20, c[0x0][0x390] ;  /* 0x00007200ff1477ac */ /* 0x000f620008000a00 */
[----:B------:R-:W-:Y:S02]  /*5240*/  LEA R124, P0, R124, UR24, 0xa ;  /* 0x000000187c7c7c11 */ /* 0x000fe4000f8050ff */
[----:B------:R-:W-:Y:S01]  /*5250*/  LEA.HI.X R45, R45, UR5, RZ, 0x2, P2 ;  /* 0x000000052d2d7c11 */ /* 0x000fe200090f14ff */
[----:B------:R-:W-:Y:S01]  /*5260*/  IMAD.SHL.U32 R41, R121, 0x100, RZ ;  /* 0x0000010079297824 */ /* 0x000fe200078e00ff */
[----:B------:R-:W-:Y:S01]  /*5270*/  LEA.HI.X R43, R43, UR29, RZ, 0x2, P3 ;  /* 0x0000001d2b2b7c11 */ /* 0x000fe200098f14ff */
[----:B------:R-:W1:Y:S01]  /*5280*/  LDCU.64 UR26, c[0x0][0x390] ;  /* 0x00007200ff1a77ac */ /* 0x000e620008000a00 */
[----:B------:R-:W-:-:S02]  /*5290*/  LEA R42, P2, R117, UR36, 0xa ;  /* 0x00000024752a7c11 */ /* 0x000fc4000f8450ff */
[----:B------:R-:W-:Y:S01]  /*52a0*/  LEA R38, P3, R119, UR32, 0xa ;  /* 0x0000002077267c11 */ /* 0x000fe2000f8650ff */
[----:B------:R-:W1:Y:S01]  /*52b0*/  LDCU.64 UR28, c[0x0][0x390] ;  /* 0x00007200ff1c77ac */ /* 0x000e620008000a00 */
[----:B------:R-:W-:Y:S01]  /*52c0*/  LEA.HI.X R23, R23, UR25, RZ, 0x2, P0 ;  /* 0x0000001917177c11 */ /* 0x000fe200080f14ff */
[----:B------:R-:W-:Y:S01]  /*52d0*/  IMAD.SHL.U32 R59, R114, 0x100, RZ ;  /* 0x00000100723b7824 */ /* 0x000fe200078e00ff */
[----:B------:R-:W-:Y:S01]  /*52e0*/  LEA R22, P0, R121, UR30, 0xa ;  /* 0x0000001e79167c11 */ /* 0x000fe2000f8050ff */
[----:B------:R-:W-:Y:S01]  /*52f0*/  IMAD.SHL.U32 R57, R116, 0x100, RZ ;  /* 0x0000010074397824 */ /* 0x000fe200078e00ff */
[----:B------:R-:W-:Y:S01]  /*5300*/  LEA.HI.X R53, R53, UR37, RZ, 0x2, P2 ;  /* 0x0000002535357c11 */ /* 0x000fe200090f14ff */
[----:B------:R-:W1:Y:S01]  /*5310*/  LDCU.64 UR4, c[0x0][0x390] ;  /* 0x00007200ff0477ac */ /* 0x000e620008000a00 */
[----:B------:R-:W-:Y:S02]  /*5320*/  LEA.HI.X R49, R49, UR33, RZ, 0x2, P3 ;  /* 0x0000002131317c11 */ /* 0x000fe400098f14ff */
[----:B0-----:R-:W-:Y:S01]  /*5330*/  LEA R48, P2, R114, UR16, 0xa ;  /* 0x0000001072307c11 */ /* 0x001fe2000f8450ff */
[----:B------:R-:W0:Y:S01]  /*5340*/  LDCU.64 UR18, c[0x0][0x390] ;  /* 0x00007200ff1277ac */ /* 0x000e220008000a00 */
[----:B------:R-:W-:-:S02]  /*5350*/  LEA R44, P3, R116, UR38, 0xa ;  /* 0x00000026742c7c11 */ /* 0x000fc4000f8650ff */
[----:B------:R-:W-:Y:S01]  /*5360*/  LEA.HI.X R41, R41, UR31, RZ, 0x2, P0 ;  /* 0x0000001f29297c11 */ /* 0x000fe200080f14ff */
[----:B------:R-:W0:Y:S01]  /*5370*/  LDCU.64 UR30, c[0x0][0x390] ;  /* 0x00007200ff1e77ac */ /* 0x000e220008000a00 */
[----:B------:R-:W-:Y:S02]  /*5380*/  LEA.HI.X R59, R59, UR17, RZ, 0x2, P2 ;  /* 0x000000113b3b7c11 */ /* 0x000fe400090f14ff */
[----:B------:R-:W-:Y:S01]  /*5390*/  LEA.HI.X R57, R57, UR39, RZ, 0x2, P3 ;  /* 0x0000002739397c11 */ /* 0x000fe200098f14ff */
[----:B------:R-:W0:Y:S01]  /*53a0*/  LDCU.64 UR16, c[0x0][0x390] ;  /* 0x00007200ff1077ac */ /* 0x000e220008000a00 */
[C---:B------:R-:W-:Y:S01]  /*53b0*/  IMAD.SHL.U32 R47, R118.reuse, 0x100, RZ ;  /* 0x00000100762f7824 */ /* 0x040fe200078e00ff */
[----:B------:R-:W0:Y:S01]  /*53c0*/  LDCU.64 UR24, c[0x0][0x390] ;  /* 0x00007200ff1877ac */ /* 0x000e220008000a00 */
[----:B------:R-:W-:Y:S01]  /*53d0*/  LEA R40, P0, R118, UR34, 0xa ;  /* 0x0000002276287c11 */ /* 0x000fe2000f8050ff */
[----:B------:R-:W-:Y:S01]  /*53e0*/  IMAD.SHL.U32 R55, R115, 0x100, RZ ;  /* 0x0000010073377824 */ /* 0x000fe200078e00ff */
[----:B------:R-:W-:Y:S01]  /*53f0*/  IADD3 R122, P5, PT, R62, R2, RZ ;  /* 0x000000023e7a7210 */ /* 0x000fe20007fbe0ff */
[----:B------:R-:W0:Y:S01]  /*5400*/  LDCU.64 UR32, c[0x0][0x390] ;  /* 0x00007200ff2077ac */ /* 0x000e220008000a00 */
[----:B------:R-:W-:-:S02]  /*5410*/  LEA.HI.X R47, R47, UR35, RZ, 0x2, P0 ;  /* 0x000000232f2f7c11 */ /* 0x000fc400080f14ff */
[----:B------:R-:W-:-:S04]  /*5420*/  LEA R46, P0, R115, UR40, 0xa ;  /* 0x00000028732e7c11 */ /* 0x000fc8000f8050ff */
[----:B------:R-:W-:Y:S01]  /*5430*/  LEA.HI.X R55, R55, UR41, RZ, 0x2, P0 ;  /* 0x0000002937377c11 */ /* 0x000fe200080f14ff */
[----:B------:R-:W-:Y:S01]  /*5440*/  IMAD.X R123, RZ, RZ, R16, P5 ;  /* 0x000000ffff7b7224 */ /* 0x000fe200028e0610 */
[----:B------:R-:W-:-:S05]  /*5450*/  IADD3 R118, P6, PT, R62, R125, RZ ;  /* 0x0000007d3e767210 */ /* 0x000fca0007fde0ff */
[----:B------:R-:W-:Y:S01]  /*5460*/  IMAD.X R119, RZ, RZ, R37, P6 ;  /* 0x000000ffff777224 */ /* 0x000fe200030e0625 */
[----:B------:R-:W-:-:S05]  /*5470*/  IADD3 R114, P6, PT, R62, R22, RZ ;  /* 0x000000163e727210 */ /* 0x000fca0007fde0ff */
[----:B------:R-:W-:Y:S02]  /*5480*/  IMAD.X R115, RZ, RZ, R41, P6 ;  /* 0x000000ffff737224 */ /* 0x000fe400030e0629 */
[C---:B----4-:R-:W-:Y:S01]  /*5490*/  IMAD.SHL.U32 R64, R113.reuse, 0x100, RZ ;  /* 0x0000010071407824 */ /* 0x050fe200078e00ff */
[----:B------:R-:W-:-:S04]  /*54a0*/  LEA R52, P3, R113, UR42, 0xa ;  /* 0x0000002a71347c11 */ /* 0x000fc8000f8650ff */
[----:B------:R-:W-:Y:S01]  /*54b0*/  LEA.HI.X R64, R64, UR43, RZ, 0x2, P3 ;  /* 0x0000002b40407c11 */ /* 0x000fe200098f14ff */
[C---:B--2---:R-:W-:Y:S01]  /*54c0*/  IMAD.SHL.U32 R65, R111.reuse, 0x100, RZ ;  /* 0x000001006f417824 */ /* 0x044fe200078e00ff */
[----:B-----5:R-:W-:-:S04]  /*54d0*/  LEA R56, P2, R111, UR20, 0xa ;  /* 0x000000146f387c11 */ /* 0x020fc8000f8450ff */
[----:B------:R-:W-:Y:S01]  /*54e0*/  LEA.HI.X R65, R65, UR21, RZ, 0x2, P2 ;  /* 0x0000001541417c11 */ /* 0x000fe200090f14ff */
[C---:B------:R-:W-:Y:S01]  /*54f0*/  IMAD.SHL.U32 R92, R110.reuse, 0x100, RZ ;  /* 0x000001006e5c7824 */ /* 0x040fe200078e00ff */
[----:B-1----:R-:W-:-:S04]  /*5500*/  LEA R58, P3, R110, UR22, 0xa ;  /* 0x000000166e3a7c11 */ /* 0x002fc8000f8650ff */
[----:B------:R-:W-:Y:S01]  /*5510*/  LEA.HI.X R92, R92, UR23, RZ, 0x2, P3 ;  /* 0x000000175c5c7c11 */ /* 0x000fe200098f14ff */
[C---:B------:R-:W-:Y:S01]  /*5520*/  IMAD.SHL.U32 R61, R112.reuse, 0x100, RZ ;  /* 0x00000100703d7824 */ /* 0x040fe200078e00ff */
[----:B0-----:R-:W-:Y:S01]  /*5530*/  LEA R54, P0, R112, UR18, 0xa ;  /* 0x0000001270367c11 */ /* 0x001fe2000f8050ff */
[C---:B------:R-:W-:Y:S01]  /*5540*/  IMAD.SHL.U32 R100, R107.reuse, 0x100, RZ ;  /* 0x000001006b647824 */ /* 0x040fe200078e00ff */
[----:B------:R-:W-:Y:S01]  /*5550*/  LEA R107, P3, R107, UR26, 0xa ;  /* 0x0000001a6b6b7c11 */ /* 0x000fe2000f8650ff */
[C---:B---3--:R-:W-:Y:S01]  /*5560*/  IMAD.SHL.U32 R67, R106.reuse, 0x100, RZ ;  /* 0x000001006a437824 */ /* 0x048fe200078e00ff */
[----:B------:R-:W-:Y:S01]  /*5570*/  LEA R106, P4, R106, UR28, 0xa ;  /* 0x0000001c6a6a7c11 */ /* 0x000fe2000f8850ff */
[C---:B------:R-:W-:Y:S01]  /*5580*/  IMAD.SHL.U32 R93, R108.reuse, 0x100, RZ ;  /* 0x000001006c5d7824 */ /* 0x040fe200078e00ff */
[----:B------:R-:W-:Y:S02]  /*5590*/  LEA R63, P2, R108, UR4, 0xa ;  /* 0x000000046c3f7c11 */ /* 0x000fe4000f8450ff */
[----:B------:R-:W-:-:S02]  /*55a0*/  LEA.HI.X R100, R100, UR27, RZ, 0x2, P3 ;  /* 0x0000001b64647c11 */ /* 0x000fc400098f14ff */
[----:B------:R-:W-:Y:S01]  /*55b0*/  LEA.HI.X R82, R67, UR29, RZ, 0x2, P4 ;  /* 0x0000001d43527c11 */ /* 0x000fe2000a0f14ff */
[C---:B------:R-:W-:Y:S01]  /*55c0*/  IMAD.SHL.U32 R108, R105.reuse, 0x100, RZ ;  /* 0x00000100696c7824 */ /* 0x040fe200078e00ff */
[----:B------:R-:W-:Y:S01]  /*55d0*/  LEA R67, P3, R105, UR30, 0xa ;  /* 0x0000001e69437c11 */ /* 0x000fe2000f8650ff */
[C---:B------:R-:W-:Y:S01]  /*55e0*/  IMAD.SHL.U32 R105, R104.reuse, 0x100, RZ ;  /* 0x0000010068697824 */ /* 0x040fe200078e00ff */
[----:B------:R-:W-:-:S04]  /*55f0*/  LEA R84, P4, R104, UR16, 0xa ;  /* 0x0000001068547c11 */ /* 0x000fc8000f8850ff */
[----:B------:R-:W-:Y:S02]  /*5600*/  LEA.HI.X R91, R105, UR17, RZ, 0x2, P4 ;  /* 0x00000011695b7c11 */ /* 0x000fe4000a0f14ff */
[----:B------:R-:W-:Y:S02]  /*5610*/  IADD3 R116, P4, PT, R62, R18, RZ ;  /* 0x000000123e747210 */ /* 0x000fe40007f9e0ff */
[----:B------:R-:W-:-:S03]  /*5620*/  LEA.HI.X R83, R108, UR31, RZ, 0x2, P3 ;  /* 0x0000001f6c537c11 */ /* 0x000fc600098f14ff */
[----:B------:R-:W-:Y:S01]  /*5630*/  IMAD.X R117, RZ, RZ, R19, P4 ;  /* 0x000000ffff757224 */ /* 0x000fe200020e0613 */
[C---:B------:R-:W-:Y:S01]  /*5640*/  IADD3 R108, P4, PT, R62.reuse, R124, RZ ;  /* 0x0000007c3e6c7210 */ /* 0x040fe20007f9e0ff */
[----:B------:R-:W-:Y:S01]  /*5650*/  IMAD.SHL.U32 R66, R109, 0x100, RZ ;  /* 0x000001006d427824 */ /* 0x000fe200078e00ff */
[----:B------:R-:W-:Y:S01]  /*5660*/  LEA.HI.X R61, R61, UR19, RZ, 0x2, P0 ;  /* 0x000000133d3d7c11 */ /* 0x000fe200080f14ff */
[----:B------:R-:W0:Y:S01]  /*5670*/  LDCU.64 UR18, c[0x0][0x390] ;  /* 0x00007200ff1277ac */ /* 0x000e220008000a00 */
[----:B------:R-:W-:Y:S01]  /*5680*/  LEA R60, P0, R109, UR24, 0xa ;  /* 0x000000186d3c7c11 */ /* 0x000fe2000f8050ff */
[----:B------:R-:W-:Y:S01]  /*5690*/  IMAD.X R109, RZ, RZ, R23, P4 ;  /* 0x000000ffff6d7224 */ /* 0x000fe200020e0617 */
[C---:B------:R-:W-:Y:S02]  /*56a0*/  IADD3 R110, P5, PT, R62.reuse, R17, RZ ;  /* 0x000000113e6e7210 */ /* 0x040fe40007fbe0ff */
[C---:B------:R-:W-:Y:S02]  /*56b0*/  IADD3 R2, P4, PT, R62.reuse, R36, RZ ;  /* 0x000000243e027210 */ /* 0x040fe40007f9e0ff */
[C---:B------:R-:W-:Y:S01]  /*56c0*/  IADD3 R120, P3, PT, R62.reuse, R3, RZ ;  /* 0x000000033e787210 */ /* 0x040fe20007f7e0ff */
[----:B------:R-:W-:Y:S01]  /*56d0*/  IMAD.X R111, RZ, RZ, R39, P5 ;  /* 0x000000ffff6f7224 */ /* 0x000fe200028e0627 */
[----:B------:R-:W-:Y:S01]  /*56e0*/  LEA.HI.X R93, R93, UR5, RZ, 0x2, P2 ;  /* 0x000000055d5d7c11 */ /* 0x000fe200090f14ff */
[----:B------:R-:W-:Y:S01]  /*56f0*/  IMAD.X R3, RZ, RZ, R45, P4 ;  /* 0x000000ffff037224 */ /* 0x000fe200020e062d */
[----:B------:R-:W-:Y:S01]  /*5700*/  IADD3 R16, P5, PT, R62, R38, RZ ;  /* 0x000000263e107210 */ /* 0x000fe20007fbe0ff */
[----:B------:R-:W-:Y:S01]  /*5710*/  IMAD.X R121, RZ, RZ, R21, P3 ;  /* 0x000000ffff797224 */ /* 0x000fe200018e0615 */
[----:B------:R-:W-:Y:S01]  /*5720*/  LEA R104, P2, R86, UR10, 0x2 ;  /* 0x0000000a56687c11 */ /* 0x000fe2000f8410ff */
[----:B------:R-:W1:Y:S01]  /*5730*/  LDCU.64 UR4, c[0x0][0x390] ;  /* 0x00007200ff0477ac */ /* 0x000e620008000a00 */
[----:B------:R-:W-:Y:S01]  /*5740*/  IADD3 R22, P4, PT, R62, R44, RZ ;  /* 0x0000002c3e167210 */ /* 0x000fe20007f9e0ff */
[----:B------:R-:W-:Y:S01]  /*5750*/  IMAD.X R17, RZ, RZ, R49, P5 ;  /* 0x000000ffff117224 */ /* 0x000fe200028e0631 */
[----:B------:R-:W-:-:S02]  /*5760*/  LEA.HI.X R105, R86, UR11, RZ, 0x2, P2 ;  /* 0x0000000b56697c11 */ /* 0x000fc400090f14ff */
[C---:B------:R-:W-:Y:S01]  /*5770*/  IADD3 R112, P3, PT, R62.reuse, R20, RZ ;  /* 0x000000143e707210 */ /* 0x040fe20007f7e0ff */
[----:B------:R-:W2:Y:S01]  /*5780*/  S2R R86, SR_TID.X ;  /* 0x0000000000567919 */ /* 0x000ea20000002100 */
[C---:B------:R-:W-:Y:S01]  /*5790*/  IADD3 R20, P6, PT, R62.reuse, R42, RZ ;  /* 0x0000002a3e147210 */ /* 0x040fe20007fde0ff */
[----:B------:R-:W-:Y:S01]  /*57a0*/  IMAD.X R23, RZ, RZ, R57, P4 ;  /* 0x000000ffff177224 */ /* 0x000fe200020e0639 */
[C---:B------:R-:W-:Y:S02]  /*57b0*/  IADD3 R36, P5, PT, R62.reuse, R46, RZ ;  /* 0x0000002e3e247210 */ /* 0x040fe40007fbe0ff */
[C---:B------:R-:W-:Y:S01]  /*57c0*/  IADD3 R42, P4, PT, R62.reuse, R54, RZ ;  /* 0x000000363e2a7210 */ /* 0x040fe20007f9e0ff */
[----:B------:R-:W-:Y:S02]  /*57d0*/  IMAD.X R113, RZ, RZ, R43, P3 ;  /* 0x000000ffff717224 */ /* 0x000fe400018e062b */
[----:B------:R-:W-:Y:S01]  /*57e0*/  IMAD.X R37, RZ, RZ, R55, P5 ;  /* 0x000000ffff257224 */ /* 0x000fe200028e0637 */
[C---:B------:R-:W-:Y:S01]  /*57f0*/  IADD3 R44, P5, PT, R62.reuse, R56, RZ ;  /* 0x000000383e2c7210 */ /* 0x040fe20007fbe0ff */
[----:B------:R-:W-:Y:S01]  /*5800*/  IMAD.X R43, RZ, RZ, R61, P4 ;  /* 0x000000ffff2b7224 */ /* 0x000fe200020e063d */
[----:B------:R-:W-:-:S02]  /*5810*/  IADD3 R56, P4, PT, R62, R63, RZ ;  /* 0x0000003f3e387210 */ /* 0x000fc40007f9e0ff */
[----:B------:R-:W3:Y:S01]  /*5820*/  S2R R63, SR_TID.X ;  /* 0x00000000003f7919 */ /* 0x000ee20000002100 */
[C---:B------:R-:W-:Y:S01]  /*5830*/  IADD3 R18, P3, PT, R62.reuse, R40, RZ ;  /* 0x000000283e127210 */ /* 0x040fe20007f7e0ff */
[----:B------:R-:W-:Y:S01]  /*5840*/  IMAD.X R21, RZ, RZ, R53, P6 ;  /* 0x000000ffff157224 */ /* 0x000fe200030e0635 */
[C---:B------:R-:W-:Y:S02]  /*5850*/  IADD3 R40, P6, PT, R62.reuse, R52, RZ ;  /* 0x000000343e287210 */ /* 0x040fe40007fde0ff */
[----:B------:R-:W-:Y:S01]  /*5860*/  SHF.R.U32.HI R87, RZ, 0x5, R87 ;  /* 0x00000005ff577819 */ /* 0x000fe20000011657 */
[----:B------:R-:W-:Y:S01]  /*5870*/  IMAD.X R19, RZ, RZ, R47, P3 ;  /* 0x000000ffff137224 */ /* 0x000fe200018e062f */
[----:B------:R-:W-:Y:S01]  /*5880*/  IADD3 R38, P3, PT, R62, R48, RZ ;  /* 0x000000303e267210 */ /* 0x000fe20007f7e0ff */
[----:B------:R-:W-:Y:S01]  /*5890*/  IMAD.X R41, RZ, RZ, R64, P6 ;  /* 0x000000ffff297224 */ /* 0x000fe200030e0640 */
[----:B------:R-:W-:Y:S01]  /*58a0*/  LEA.HI.X R66, R66, UR25, RZ, 0x2, P0 ;  /* 0x0000001942427c11 */ /* 0x000fe200080f14ff */
[----:B------:R-:W-:Y:S01]  /*58b0*/  IMAD.X R45, RZ, RZ, R65, P5 ;  /* 0x000000ffff2d7224 */ /* 0x000fe200028e0641 */
[----:B------:R-:W4:Y:S01]  /*58c0*/  LDSM.16.M88.4 R52, [R0+UR7+0x200] ;  /* 0x000200070034783b */ /* 0x000f220008000200 */
[----:B------:R-:W-:Y:S01]  /*58d0*/  IMAD.X R39, RZ, RZ, R59, P3 ;  /* 0x000000ffff277224 */ /* 0x000fe200018e063b */
[----:B------:R-:W-:-:S02]  /*58e0*/  IADD3 R46, P3, PT, R62, R58, RZ ;  /* 0x0000003a3e2e7210 */ /* 0x000fc40007f7e0ff */
[----:B------:R-:W-:Y:S02]  /*58f0*/  IADD3 R48, P6, PT, R62, R60, RZ ;  /* 0x0000003c3e307210 */ /* 0x000fe40007fde0ff */
[----:B--2---:R-:W-:Y:S01]  /*5900*/  SHF.R.U32.HI R86, RZ, 0x5, R86 ;  /* 0x00000005ff567819 */ /* 0x004fe20000011656 */
[----:B------:R-:W-:Y:S01]  /*5910*/  IMAD.X R47, RZ, RZ, R92, P3 ;  /* 0x000000ffff2f7224 */ /* 0x000fe200018e065c */
[----:B------:R-:W-:Y:S02]  /*5920*/  SGXT.U32 R87, R87, 0x3 ;  /* 0x000000035757781a */ /* 0x000fe40000000000 */
[----:B------:R-:W-:Y:S01]  /*5930*/  SGXT.U32 R86, R86, 0x3 ;  /* 0x000000035656781a */ /* 0x000fe20000000000 */
[----:B------:R-:W-:Y:S01]  /*5940*/  IMAD.X R49, RZ, RZ, R66, P6 ;  /* 0x000000ffff317224 */ /* 0x000fe200030e0642 */
[----:B------:R-:W-:Y:S02]  /*5950*/  LEA R101, P0, R85, UR8, 0x2 ;  /* 0x0000000855657c11 */ /* 0x000fe4000f8010ff */
[----:B------:R-:W-:-:S02]  /*5960*/  IADD3 R58, P5, PT, R62, R107, RZ ;  /* 0x0000006b3e3a7210 */ /* 0x000fc40007fbe0ff */
[----:B------:R-:W-:Y:S02]  /*5970*/  LOP3.LUT R86, R86, 0xe8, RZ, 0xfc, !PT ;  /* 0x000000e856567812 */ /* 0x000fe400078efcff */
[C---:B------:R-:W-:Y:S02]  /*5980*/  IADD3 R64, P3, PT, R62.reuse, R106, RZ ;  /* 0x0000006a3e407210 */ /* 0x040fe40007f7e0ff */
[----:B---3--:R-:W-:Y:S01]  /*5990*/  SHF.R.U32.HI R63, RZ, 0x5, R63 ;  /* 0x00000005ff3f7819 */ /* 0x008fe2000001163f */
[----:B------:R-:W-:Y:S01]  /*59a0*/  IMAD.X R57, RZ, RZ, R93, P4 ;  /* 0x000000ffff397224 */ /* 0x000fe200020e065d */
[----:B------:R-:W-:Y:S02]  /*59b0*/  IADD3 R66, P6, PT, R62, R67, RZ ;  /* 0x000000433e427210 */ /* 0x000fe40007fde0ff */
[----:B------:R-:W-:Y:S01]  /*59c0*/  LOP3.LUT R87, R87, 0xf0, RZ, 0xfc, !PT ;  /* 0x000000f057577812 */ /* 0x000fe200078efcff */
[----:B------:R-:W-:Y:S01]  /*59d0*/  IMAD.X R59, RZ, RZ, R100, P5 ;  /* 0x000000ffff3b7224 */ /* 0x000fe200028e0664 */
[----:B------:R-:W-:-:S02]  /*59e0*/  LEA.HI.X R85, R85, UR9, RZ, 0x2, P0 ;  /* 0x0000000955557c11 */ /* 0x000fc400080f14ff */
[----:B------:R-:W-:Y:S01]  /*59f0*/  IADD3 R60, P4, PT, R62, R101, RZ ;  /* 0x000000653e3c7210 */ /* 0x000fe20007f9e0ff */
[----:B------:R-:W-:Y:S01]  /*5a00*/  IMAD.X R65, RZ, RZ, R82, P3 ;  /* 0x000000ffff417224 */ /* 0x000fe200018e0652 */
[----:B------:R-:W-:Y:S01]  /*5a10*/  LEA R86, P0, R86, UR32, 0xa ;  /* 0x0000002056567c11 */ /* 0x000fe2000f8050ff */
[----:B------:R-:W2:Y:S01]  /*5a20*/  LDL.LU R82, [R1+0x340] ;  /* 0x0003400001527983 */ /* 0x000ea20000300800 */
[----:B------:R-:W-:Y:S01]  /*5a30*/  SGXT.U32 R63, R63, 0x3 ;  /* 0x000000033f3f781a */ /* 0x000fe20000000000 */
[----:B------:R-:W-:Y:S01]  /*5a40*/  IMAD.X R67, RZ, RZ, R83, P6 ;  /* 0x000000ffff437224 */ /* 0x000fe200030e0653 */
[C---:B------:R-:W-:Y:S01]  /*5a50*/  IADD3 R124, P5, PT, R62.reuse, R104, RZ ;  /* 0x000000683e7c7210 */ /* 0x040fe20007fbe0ff */
[----:B------:R-:W3:Y:S01]  /*5a60*/  LDL.LU R83, [R1+0x33c] ;  /* 0x00033c0001537983 */ /* 0x000ee20000300800 */
[----:B0-----:R-:W-:Y:S01]  /*5a70*/  LEA R87, P2, R87, UR18, 0xa ;  /* 0x0000001257577c11 */ /* 0x001fe2000f8450ff */
[----:B------:R-:W-:Y:S01]  /*5a80*/  IMAD.X R61, RZ, RZ, R85, P4 ;  /* 0x000000ffff3d7224 */ /* 0x000fe200020e0655 */
[----:B------:R-:W-:-:S02]  /*5a90*/  IADD3 R92, P3, PT, R62, R84, RZ ;  /* 0x000000543e5c7210 */ /* 0x000fc40007f7e0ff */
[----:B------:R-:W-:Y:S01]  /*5aa0*/  LOP3.LUT R63, R63, 0xf8, RZ, 0xfc, !PT ;  /* 0x000000f83f3f7812 */ /* 0x000fe200078efcff */
[----:B------:R-:W5:Y:S01]  /*5ab0*/  LDL.LU R84, [R1+0x338] ;  /* 0x0003380001547983 */ /* 0x000f620000300800 */
[C---:B------:R-:W-:Y:S01]  /*5ac0*/  IADD3 R100, P6, PT, R62.reuse, R86, RZ ;  /* 0x000000563e647210 */ /* 0x040fe20007fde0ff */
[----:B------:R-:W-:Y:S02]  /*5ad0*/  IMAD.X R125, RZ, RZ, R105, P5 ;  /* 0x000000ffff7d7224 */ /* 0x000fe400028e0669 */
[----:B------:R-:W2:Y:S01]  /*5ae0*/  LDL.LU R85, [R1+0x334] ;  /* 0x0003340001557983 */ /* 0x000ea20000300800 */
[----:B------:R-:W-:-:S03]  /*5af0*/  IADD3 R104, P5, PT, R62, R87, RZ ;  /* 0x000000573e687210 */ /* 0x000fc60007fbe0ff */
[----:B------:R-:W2:Y:S01]  /*5b00*/  LDL.LU R86, [R1+0x330] ;  /* 0x0003300001567983 */ /* 0x000ea20000300800 */
[----:B-1----:R-:W-:Y:S01]  /*5b10*/  LEA R106, P4, R63, UR4, 0xa ;  /* 0x000000043f6a7c11 */ /* 0x002fe2000f8850ff */
[----:B------:R-:W-:Y:S02]  /*5b20*/  IMAD.X R93, RZ, RZ, R91, P3 ;  /* 0x000000ffff5d7224 */ /* 0x000fe400018e065b */
[----:B------:R-:W2:Y:S04]  /*5b30*/  LDL.LU R101, [R1+0x1c] ;  /* 0x00001c0001657983 */ /* 0x000ea80000300800 */
[----:B------:R-:W2:Y:S01]  /*5b40*/  LDL.LU R87, [R1+0x32c] ;  /* 0x00032c0001577983 */ /* 0x000ea20000300800 */
[----:B------:R-:W-:-:S03]  /*5b50*/  IADD3 R106, P3, PT, R62, R106, RZ ;  /* 0x0000006a3e6a7210 */ /* 0x000fc60007f7e0ff */
[----:B------:R-:W2:Y:S04]  /*5b60*/  LDL.LU R105, [R1+0x11c] ;  /* 0x00011c0001697983 */ /* 0x000ea80000300800 */
[----:B------:R-:W2:Y:S04]  /*5b70*/  LDL.LU R91, [R1+0x298] ;  /* 0x00029800015b7983 */ /* 0x000ea80000300800 */
[----:B------:R-:W2:Y:S04]  /*5b80*/  LDL.LU R63, [R1+0x20] ;  /* 0x00002000013f7983 */ /* 0x000ea80000300800 */
[----:B------:R-:W2:Y:S04]  /*5b90*/  LDL.LU R107, [R1+0x19c] ;  /* 0x00019c00016b7983 */ /* 0x000ea80000300800 */
[----:B------:R-:W2:Y:S04]  /*5ba0*/  LDL.LU R62, [R1+0x120] ;  /* 0x00012000013e7983 */ /* 0x000ea80000300800 */
[----:B------:R0:W-:Y:S04]  /*5bb0*/  STG.E desc[UR14][R60.64], R88 ;  /* 0x000000583c007986 */ /* 0x0001e8000c10190e */
[----:B------:R1:W-:Y:S04]  /*5bc0*/  STG.E desc[UR14][R60.64+0x80], R89 ;  /* 0x000080593c007986 */ /* 0x0003e8000c10190e */
[----:B------:R4:W-:Y:S04]  /*5bd0*/  STG.E desc[UR14][R60.64+0x100], R90 ;  /* 0x0001005a3c007986 */ /* 0x0009e8000c10190e */
[----:B0-----:R-:W2:Y:S04]  /*5be0*/  LDL.LU R88, [R1+0x328] ;  /* 0x0003280001587983 */ /* 0x001ea80000300800 */
[----:B-1----:R-:W2:Y:S04]  /*5bf0*/  LDL.LU R89, [R1+0x324] ;  /* 0x0003240001597983 */ /* 0x002ea80000300800 */
[----:B----4-:R-:W4:Y:S04]  /*5c00*/  LDL.LU R90, [R1+0x320] ;  /* 0x00032000015a7983 */ /* 0x010f280000300800 */
[----:B------:R0:W-:Y:S04]  /*5c10*/  STG.E desc[UR14][R60.64+0x180], R94 ;  /* 0x0001805e3c007986 */ /* 0x0001e8000c10190e */
[----:B0-----:R-:W2:Y:S04]  /*5c20*/  LDL.LU R94, [R1+0x31c] ;  /* 0x00031c00015e7983 */ /* 0x001ea80000300800 */
[----:B------:R0:W-:Y:S04]  /*5c30*/  STG.E desc[UR14][R60.64+0x200], R95 ;  /* 0x0002005f3c007986 */ /* 0x0001e8000c10190e */
[----:B------:R-:W-:Y:S04]  /*5c40*/  STG.E desc[UR14][R60.64+0x300], R102 ;  /* 0x000300663c007986 */ /* 0x000fe8000c10190e */
[----:B0-----:R-:W3:Y:S04]  /*5c50*/  LDL.LU R95, [R1+0x318] ;  /* 0x00031800015f7983 */ /* 0x001ee80000300800 */
[----:B------:R-:W-:Y:S04]  /*5c60*/  STG.E desc[UR14][R60.64+0x380], R50 ;  /* 0x000380323c007986 */ /* 0x000fe8000c10190e */
[----:B--2---:R0:W-:Y:S04]  /*5c70*/  STG.E desc[UR14][R60.64+0x280], R94 ;  /* 0x0002805e3c007986 */ /* 0x0041e8000c10190e */
[----:B0-----:R-:W2:Y:S04]  /*5c80*/  LDL.LU R94, [R1+0x21c] ;  /* 0x00021c00015e7983 */ /* 0x001ea80000300800 */
[----:B------:R-:W4:Y:S04]  /*5c90*/  LDL.LU R102, [R1+0x294] ;  /* 0x0002940001667983 */ /* 0x000f280000300800 */
[----:B------:R-:W5:Y:S04]  /*5ca0*/  LDL.LU R60, [R1+0x220] ;  /* 0x00022000013c7983 */ /* 0x000f680000300800 */
[----:B------:R-:W5:Y:S04]  /*5cb0*/  LDL.LU R61, [R1+0x1a0] ;  /* 0x0001a000013d7983 */ /* 0x000f680000300800 */
[----:B------:R-:W5:Y:S04]  /*5cc0*/  LDL.LU R50, [R1+0x28] ;  /* 0x0000280001327983 */ /* 0x000f680000300800 */
[----:B------:R-:W-:Y:S04]  /*5cd0*/  STG.E desc[UR14][R124.64+0x100], R107 ;  /* 0x0001006b7c007986 */ /* 0x000fe8000c10190e */
[----:B------:R-:W-:Y:S04]  /*5ce0*/  STG.E desc[UR14][R124.64+0x180], R105 ;  /* 0x000180697c007986 */ /* 0x000fe8000c10190e */
[----:B------:R-:W-:Y:S04]  /*5cf0*/  STG.E desc[UR14][R124.64+0x200], R101 ;  /* 0x000200657c007986 */ /* 0x000fe8000c10190e */
[----:B---3--:R-:W-:Y:S04]  /*5d00*/  STG.E desc[UR14][R124.64+0x280], R95 ;  /* 0x0002805f7c007986 */ /* 0x008fe8000c10190e */
[----:B------:R-:W-:Y:S04]  /*5d10*/  STG.E desc[UR14][R124.64+0x300], R103 ;  /* 0x000300677c007986 */ /* 0x000fe8000c10190e */
[----:B------:R-:W-:Y:S04]  /*5d20*/  STG.E desc[UR14][R124.64+0x380], R51 ;  /* 0x000380337c007986 */ /* 0x000fe8000c10190e */
[----:B--2---:R-:W-:Y:S04]  /*5d30*/  STG.E desc[UR14][R124.64+0x80], R94 ;  /* 0x0000805e7c007986 */ /* 0x004fe8000c10190e */
[----:B----4-:R0:W-:Y:S04]  /*5d40*/  STG.E desc[UR14][R124.64], R102 ;  /* 0x000000667c007986 */ /* 0x0101e8000c10190e */
[----:B0-----:R-:W2:Y:S04]  /*5d50*/  LDL.LU R102, [R1+0x2a4] ;  /* 0x0002a40001667983 */ /* 0x001ea80000300800 */
[----:B------:R-:W3:Y:S04]  /*5d60*/  LDL.LU R94, [R1+0x22c] ;  /* 0x00022c00015e7983 */ /* 0x000ee80000300800 */
[----:B------:R-:W4:Y:S04]  /*5d70*/  LDL.LU R107, [R1+0x1ac] ;  /* 0x0001ac00016b7983 */ /* 0x000f280000300800 */
[----:B------:R-:W2:Y:S04]  /*5d80*/  LDL.LU R105, [R1+0x12c] ;  /* 0x00012c0001697983 */ /* 0x000ea80000300800 */
[----:B------:R-:W2:Y:S04]  /*5d90*/  LDL.LU R101, [R1+0x2c] ;  /* 0x00002c0001657983 */ /* 0x000ea80000300800 */
[----:B------:R-:W2:Y:S04]  /*5da0*/  LDL.LU R95, [R1+0x128] ;  /* 0x00012800015f7983 */ /* 0x000ea80000300800 */
[----:B------:R-:W2:Y:S04]  /*5db0*/  LDL.LU R103, [R1+0x1a8] ;  /* 0x0001a80001677983 */ /* 0x000ea80000300800 */
[----:B------:R-:W2:Y:S04]  /*5dc0*/  LDL.LU R51, [R1+0x24] ;  /* 0x0000240001337983 */ /* 0x000ea80000300800 */
[----:B------:R-:W3:Y:S04]  /*5dd0*/  LDL.LU R124, [R1+0x2a0] ;  /* 0x0002a000017c7983 */ /* 0x000ee80000300800 */
[----:B------:R-:W3:Y:S04]  /*5de0*/  LDL.LU R125, [R1+0x228] ;  /* 0x00022800017d7983 */ /* 0x000ee80000300800 */
[----:B------:R0:W-:Y:S04]  /*5df0*/  STG.E desc[UR14][R116.64], R91 ;  /* 0x0000005b74007986 */ /* 0x0001e8000c10190e */
[----:B------:R1:W-:Y:S04]  /*5e00*/  STG.E desc[UR14][R116.64+0x280], R88 ;  /* 0x0002805874007986 */ /* 0x0003e8000c10190e */
[----:B------:R5:W-:Y:S04]  /*5e10*/  STG.E desc[UR14][R116.64+0x300], R96 ;  /* 0x0003006074007986 */ /* 0x000be8000c10190e */
[----:B0-----:R-:W3:Y:S04]  /*5e20*/  LDL.LU R91, [R1+0x314] ;  /* 0x00031400015b7983 */ /* 0x001ee80000300800 */
[----:B-1----:R-:W3:Y:S04]  /*5e30*/  LDL.LU R88, [R1+0x124] ;  /* 0x0001240001587983 */ /* 0x002ee80000300800 */
[----:B-----5:R-:W-:Y:S04]  /*5e40*/  STG.E desc[UR14][R116.64+0x80], R60 ;  /* 0x0000803c74007986 */ /* 0x020fe8000c10190e */
[----:B------:R-:W-:Y:S04]  /*5e50*/  STG.E desc[UR14][R116.64+0x100], R61 ;  /* 0x0001003d74007986 */ /* 0x000fe8000c10190e */
[----:B------:R-:W-:Y:S04]  /*5e60*/  STG.E desc[UR14][R116.64+0x180], R62 ;  /* 0x0001803e74007986 */ /* 0x000fe8000c10190e */
[----:B------:R-:W-:Y:S04]  /*5e70*/  STG.E desc[UR14][R116.64+0x200], R63 ;  /* 0x0002003f74007986 */ /* 0x000fe8000c10190e */
[----:B------:R-:W5:Y:S04]  /*5e80*/  LDL.LU R96, [R1+0x1a4] ;  /* 0x0001a40001607983 */ /* 0x000f680000300800 */
[----:B------:R0:W-:Y:S04]  /*5e90*/  STG.E desc[UR14][R116.64+0x380], R52 ;  /* 0x0003803474007986 */ /* 0x0001e8000c10190e */
[----:B------:R-:W1:Y:S04]  /*5ea0*/  LDSM.16.M88.4 R60, [R0+UR7+0x400] ;  /* 0x00040007003c783b */ /* 0x000e680008000200 */
[----:B0-----:R-:W4:Y:S04]  /*5eb0*/  LDL.LU R116, [R1+0x29c] ;  /* 0x00029c0001747983 */ /* 0x001f280000300800 */
[----:B------:R-:W4:Y:S04]  /*5ec0*/  LDL.LU R117, [R1+0x224] ;  /* 0x0002240001757983 */ /* 0x000f280000300800 */
[----:B------:R-:W4:Y:S04]  /*5ed0*/  LDL.LU R52, [R1+0x30] ;  /* 0x0000300001347983 */ /* 0x000f280000300800 */
[----:B------:R0:W-:Y:S04]  /*5ee0*/  STG.E desc[UR14][R122.64+0x280], R89 ;  /* 0x000280597a007986 */ /* 0x0001e8000c10190e */
[----:B------:R0:W-:Y:S04]  /*5ef0*/  STG.E desc[UR14][R122.64+0x300], R97 ;  /* 0x000300617a007986 */ /* 0x0001e8000c10190e */
[----:B------:R-:W-:Y:S04]  /*5f00*/  STG.E desc[UR14][R122.64+0x380], R53 ;  /* 0x000380357a007986 */ /* 0x000fe8000c10190e */
[----:B0-----:R-:W4:Y:S04]  /*5f10*/  LDL.LU R89, [R1+0x130] ;  /* 0x0001300001597983 */ /* 0x001f280000300800 */
[----:B------:R-:W4:Y:S04]  /*5f20*/  LDL.LU R97, [R1+0x1b0] ;  /* 0x0001b00001617983 */ /* 0x000f280000300800 */
[----:B--2---:R-:W-:Y:S04]  /*5f30*/  STG.E desc[UR14][R122.64+0x200], R51 ;  /* 0x000200337a007986 */ /* 0x004fe8000c10190e */
[----:B---3--:R-:W-:Y:S04]  /*5f40*/  STG.E desc[UR14][R122.64+0x180], R88 ;  /* 0x000180587a007986 */ /* 0x008fe8000c10190e */
[----:B-----5:R-:W-:Y:S04]  /*5f50*/  STG.E desc[UR14][R122.64+0x100], R96 ;  /* 0x000100607a007986 */ /* 0x020fe8000c10190e */
[----:B----4-:R-:W-:Y:S04]  /*5f60*/  STG.E desc[UR14][R122.64], R116 ;  /* 0x000000747a007986 */ /* 0x010fe8000c10190e */
[----:B------:R0:W-:Y:S04]  /*5f70*/  STG.E desc[UR14][R122.64+0x80], R117 ;  /* 0x000080757a007986 */ /* 0x0001e8000c10190e */
[----:B------:R2:W-:Y:S04]  /*5f80*/  STG.E desc[UR14][R120.64], R124 ;  /* 0x0000007c78007986 */ /* 0x0005e8000c10190e */
[----:B0-----:R-:W3:Y:S04]  /*5f90*/  LDL.LU R122, [R1+0x2a8] ;  /* 0x0002a800017a7983 */ /* 0x001ee80000300800 */
[----:B------:R-:W4:Y:S04]  /*5fa0*/  LDL.LU R123, [R1+0x230] ;  /* 0x00023000017b7983 */ /* 0x000f280000300800 */
[----:B------:R-:W5:Y:S04]  /*5fb0*/  LDL.LU R116, [R1+0x2ac] ;  /* 0x0002ac0001747983 */ /* 0x000f680000300800 */
[----:B------:R-:W5:Y:S04]  /*5fc0*/  LDL.LU R117, [R1+0x234] ;  /* 0x0002340001757983 */ /* 0x000f680000300800 */
[----:B------:R-:W5:Y:S04]  /*5fd0*/  LDL.LU R96, [R1+0x1b4] ;  /* 0x0001b40001607983 */ /* 0x000f680000300800 */
[----:B------:R-:W5:Y:S04]  /*5fe0*/  LDL.LU R88, [R1+0x134] ;  /* 0x0001340001587983 */ /* 0x000f680000300800 */
[----:B------:R-:W5:Y:S04]  /*5ff0*/  LDL.LU R51, [R1+0x34] ;  /* 0x0000340001337983 */ /* 0x000f680000300800 */
[----:B------:R0:W-:Y:S04]  /*6000*/  STG.E desc[UR14][R120.64+0x80], R125 ;  /* 0x0000807d78007986 */ /* 0x0001e8000c10190e */
[----:B--2---:R-:W2:Y:S04]  /*6010*/  LDL.LU R124, [R1+0x2b0] ;  /* 0x0002b000017c7983 */ /* 0x004ea80000300800 */
[----:B------:R1:W-:Y:S04]  /*6020*/  STG.E desc[UR14][R120.64+0x100], R103 ;  /* 0x0001006778007986 */ /* 0x0003e8000c10190e */
[----:B0-----:R-:W2:Y:S04]  /*6030*/  LDL.LU R125, [R1+0x238] ;  /* 0x00023800017d7983 */ /* 0x001ea80000300800 */
[----:B------:R0:W-:Y:S04]  /*6040*/  STG.E desc[UR14][R120.64+0x180], R95 ;  /* 0x0001805f78007986 */ /* 0x0001e8000c10190e */
[----:B-1----:R-:W2:Y:S04]  /*6050*/  LDL.LU R103, [R1+0x1b8] ;  /* 0x0001b80001677983 */ /* 0x002ea80000300800 */
[----:B------:R1:W-:Y:S04]  /*6060*/  STG.E desc[UR14][R120.64+0x200], R50 ;  /* 0x0002003278007986 */ /* 0x0003e8000c10190e */
[----:B------:R-:W-:Y:S04]  /*6070*/  STG.E desc[UR14][R120.64+0x280], R90 ;  /* 0x0002805a78007986 */ /* 0x000fe8000c10190e */
[----:B------:R-:W-:Y:S04]  /*6080*/  STG.E desc[UR14][R120.64+0x300], R98 ;  /* 0x0003006278007986 */ /* 0x000fe8000c10190e */
[----:B------:R-:W-:Y:S04]  /*6090*/  STG.E desc[UR14][R120.64+0x380], R54 ;  /* 0x0003803678007986 */ /* 0x000fe8000c10190e */
[----:B0-----:R-:W2:Y:S04]  /*60a0*/  LDL.LU R95, [R1+0x138] ;  /* 0x00013800015f7983 */ /* 0x001ea80000300800 */
[----:B------:R0:W-:Y:S04]  /*60b0*/  STG.E desc[UR14][R118.64], R102 ;  /* 0x0000006676007986 */ /* 0x0001e8000c10190e */
[----:B-1----:R-:W2:Y:S04]  /*60c0*/  LDL.LU R50, [R1+0x38] ;  /* 0x0000380001327983 */ /* 0x002ea80000300800 */
[----:B------:R1:W-:Y:S04]  /*60d0*/  STG.E desc[UR14][R118.64+0x80], R94 ;  /* 0x0000805e76007986 */ /* 0x0003e8000c10190e */
[----:B0-----:R-:W2:Y:S04]  /*60e0*/  LDL.LU R102, [R1+0x2b4] ;  /* 0x0002b40001667983 */ /* 0x001ea80000300800 */
[----:B------:R0:W-:Y:S04]  /*60f0*/  STG.E desc[UR14][R118.64+0x100], R107 ;  /* 0x0001006b76007986 */ /* 0x0001e8000c10190e */
[----:B-1----:R-:W2:Y:S04]  /*6100*/  LDL.LU R94, [R1+0x23c] ;  /* 0x00023c00015e7983 */ /* 0x002ea80000300800 */
[----:B------:R1:W-:Y:S04]  /*6110*/  STG.E desc[UR14][R118.64+0x180], R105 ;  /* 0x0001806976007986 */ /* 0x0003e8000c10190e */
[----:B0-----:R-:W2:Y:S04]  /*6120*/  LDL.LU R107, [R1+0x1bc] ;  /* 0x0001bc00016b7983 */ /* 0x001ea80000300800 */
[----:B-1----:R-:W2:Y:S04]  /*6130*/  LDL.LU R105, [R1+0x13c] ;  /* 0x00013c0001697983 */ /* 0x002ea80000300800 */
[----:B------:R0:W-:Y:S04]  /*6140*/  STG.E desc[UR14][R118.64+0x200], R101 ;  /* 0x0002006576007986 */ /* 0x0001e8000c10190e */
[----:B------:R1:W-:Y:S04]  /*6150*/  STG.E desc[UR14][R118.64+0x280], R91 ;  /* 0x0002805b76007986 */ /* 0x0003e8000c10190e */
[----:B------:R-:W-:Y:S04]  /*6160*/  STG.E desc[UR14][R118.64+0x300], R99 ;  /* 0x0003006376007986 */ /* 0x000fe8000c10190e */
[----:B0-----:R-:W2:Y:S04]  /*6170*/  LDL.LU R101, [R1+0x3c] ;  /* 0x00003c0001657983 */ /* 0x001ea80000300800 */
[----:B-1----:R-:W2:Y:S04]  /*6180*/  LDL.LU R91, [R1+0x2b8] ;  /* 0x0002b800015b7983 */ /* 0x002ea80000300800 */
[----:B------:R-:W2:Y:S04]  /*6190*/  LDL.LU R120, [R1+0x240] ;  /* 0x0002400001787983 */ /* 0x000ea80000300800 */
[----:B------:R-:W2:Y:S04]  /*61a0*/  LDL.LU R121, [R1+0x1c0] ;  /* 0x0001c00001797983 */ /* 0x000ea80000300800 */
[----:B------:R-:W-:Y:S04]  /*61b0*/  STG.E desc[UR14][R118.64+0x380], R55 ;  /* 0x0003803776007986 */ /* 0x000fe8000c10190e */
[----:B------:R-:W2:Y:S04]  /*61c0*/  LDL.LU R98, [R1+0x140] ;  /* 0x0001400001627983 */ /* 0x000ea80000300800 */
[----:B------:R-:W2:Y:S04]  /*61d0*/  LDL.LU R90, [R1+0x70] ;  /* 0x00007000015a7983 */ /* 0x000ea80000300800 */
[----:B------:R-:W-:Y:S04]  /*61e0*/  STG.E desc[UR14][R108.64+0x100], R97 ;  /* 0x000100616c007986 */ /* 0x000fe8000c10190e */
[----:B------:R-:W-:Y:S04]  /*61f0*/  STG.E desc[UR14][R108.64+0x180], R89 ;  /* 0x000180596c007986 */ /* 0x000fe8000c10190e */
[----:B------:R-:W-:Y:S04]  /*6200*/  STG.E desc[UR14][R108.64+0x200], R52 ;  /* 0x000200346c007986 */ /* 0x000fe8000c10190e */
[----:B------:R-:W-:Y:S04]  /*6210*/  STG.E desc[UR14][R108.64+0x280], R84 ;  /* 0x000280546c007986 */ /* 0x000fe8000c10190e */
[----:B------:R-:W-:Y:S04]  /*6220*/  STG.E desc[UR14][R108.64+0x300], R32 ;  /* 0x000300206c007986 */ /* 0x000fe8000c10190e */
[----:B------:R-:W-:Y:S04]  /*6230*/  STG.E desc[UR14][R108.64+0x380], R60 ;  /* 0x0003803c6c007986 */ /* 0x000fe8000c10190e */
[----:B------:R-:W0:Y:S04]  /*6240*/  LDSM.16.M88.4 R52, [R0+UR7+0x600] ;  /* 0x000600070034783b */ /* 0x000e280008000200 */
[----:B---3--:R1:W-:Y:S04]  /*6250*/  STG.E desc[UR14][R108.64], R122 ;  /* 0x0000007a6c007986 */ /* 0x0083e8000c10190e */
[----:B----4-:R3:W-:Y:S04]  /*6260*/  STG.E desc[UR14][R108.64+0x80], R123 ;  /* 0x0000807b6c007986 */ /* 0x0107e8000c10190e */
[----:B-----5:R4:W-:Y:S04]  /*6270*/  STG.E desc[UR14][R110.64], R116 ;  /* 0x000000746e007986 */ /* 0x0209e8000c10190e */
[----:B-1----:R-:W5:Y:S04]  /*6280*/  LDL.LU R122, [R1] ;  /* 0x00000000017a7983 */ /* 0x002f680000300800 */
[----:B---3--:R-:W3:Y:S04]  /*6290*/  LDL.LU R123, [R1+0x2bc] ;  /* 0x0002bc00017b7983 */ /* 0x008ee80000300800 */
[----:B------:R-:W3:Y:S04]  /*62a0*/  LDL.LU R97, [R1+0x244] ;  /* 0x0002440001617983 */ /* 0x000ee80000300800 */
[----:B------:R-:W3:Y:S04]  /*62b0*/  LDL.LU R89, [R1+0x1c4] ;  /* 0x0001c40001597983 */ /* 0x000ee80000300800 */
[----:B------:R1:W-:Y:S04]  /*62c0*/  STG.E desc[UR14][R110.64+0x80], R117 ;  /* 0x000080756e007986 */ /* 0x0003e8000c10190e */
[----:B----4-:R-:W4:Y:S04]  /*62d0*/  LDL.LU R116, [R1+0x144] ;  /* 0x0001440001747983 */ /* 0x010f280000300800 */
[----:B------:R0:W-:Y:S04]  /*62e0*/  STG.E desc[UR14][R110.64+0x100], R96 ;  /* 0x000100606e007986 */ /* 0x0001e8000c10190e */
[----:B-1----:R-:W4:Y:S04]  /*62f0*/  LDL.LU R117, [R1+0x74] ;  /* 0x0000740001757983 */ /* 0x002f280000300800 */
[----:B------:R1:W-:Y:S04]  /*6300*/  STG.E desc[UR14][R110.64+0x180], R88 ;  /* 0x000180586e007986 */ /* 0x0003e8000c10190e */
[----:B0-----:R-:W4:Y:S04]  /*6310*/  LDL.LU R96, [R1+0x4] ;  /* 0x0000040001607983 */ /* 0x001f280000300800 */
[----:B------:R0:W-:Y:S04]  /*6320*/  STG.E desc[UR14][R110.64+0x200], R51 ;  /* 0x000200336e007986 */ /* 0x0001e8000c10190e */
[----:B------:R-:W-:Y:S04]  /*6330*/  STG.E desc[UR14][R110.64+0x280], R85 ;  /* 0x000280556e007986 */ /* 0x000fe8000c10190e */
[----:B------:R-:W-:Y:S04]  /*6340*/  STG.E desc[UR14][R110.64+0x300], R33 ;  /* 0x000300216e007986 */ /* 0x000fe8000c10190e */
[----:B------:R-:W-:Y:S04]  /*6350*/  STG.E desc[UR14][R110.64+0x380], R61 ;  /* 0x0003803d6e007986 */ /* 0x000fe8000c10190e */
[----:B-1----:R-:W4:Y:S04]  /*6360*/  LDL.LU R88, [R1+0x2c0] ;  /* 0x0002c00001587983 */ /* 0x002f280000300800 */
[----:B--2---:R1:W-:Y:S04]  /*6370*/  STG.E desc[UR14][R112.64], R124 ;  /* 0x0000007c70007986 */ /* 0x0043e8000c10190e */
        /* <DEDUP_REMOVED lines=22> */
[----:B------:R-:W-:Y:S04]  /*64e0*/  STG.E desc[UR14][R114.64+0x280], R87 ;  /* 0x0002805772007986 */ /* 0x000fe8000c10190e */
[----:B------:R-:W-:Y:S04]  /*64f0*/  STG.E desc[UR14][R114.64+0x300], R35 ;  /* 0x0003002372007986 */ /* 0x000fe8000c10190e */
[----:B0-----:R-:W2:Y:S04]  /*6500*/  LDL.LU R101, [R1+0xc] ;  /* 0x00000c0001657983 */ /* 0x001ea80000300800 */
[----:B------:R-:W-:Y:S04]  /*6510*/  STG.E desc[UR14][R114.64+0x380], R63 ;  /* 0x0003803f72007986 */ /* 0x000fe8000c10190e */
[----:B------:R0:W-:Y:S04]  /*6520*/  STG.E desc[UR14][R2.64], R91 ;  /* 0x0000005b02007986 */ /* 0x0001e8000c10190e */
[----:B------:R-:W2:Y:S04]  /*6530*/  LDL.LU R99, [R1+0x2c8] ;  /* 0x0002c80001637983 */ /* 0x000ea80000300800 */
        /* <DEDUP_REMOVED lines=9> */
[----:B-1----:R-:W2:Y:S04]  /*65d0*/  LDL.LU R98, [R1+0x100] ;  /* 0x0001000001627983 */ /* 0x002ea80000300800 */
[----:B------:R-:W0:Y:S04]  /*65e0*/  LDSM.16.M88.4 R32, [R0+UR7+0x800] ;  /* 0x000800070020783b */ /* 0x000e280008000200 */
[----:B-----5:R-:W-:Y:S04]  /*65f0*/  STG.E desc[UR14][R2.64+0x280], R122 ;  /* 0x0002807a02007986 */ /* 0x020fe8000c10190e */
[----:B---3--:R-:W-:Y:S04]  /*6600*/  STG.E desc[UR14][R16.64], R123 ;  /* 0x0000007b10007986 */ /* 0x008fe8000c10190e */
[----:B------:R-:W-:Y:S04]  /*6610*/  STG.E desc[UR14][R16.64+0x80], R97 ;  /* 0x0000806110007986 */ /* 0x000fe8000c10190e */
[----:B------:R-:W-:Y:S04]  /*6620*/  STG.E desc[UR14][R16.64+0x100], R89 ;  /* 0x0001005910007986 */ /* 0x000fe8000c10190e */
[----:B------:R-:W-:Y:S04]  /*6630*/  STG.E desc[UR14][R16.64+0x300], R29 ;  /* 0x0003001d10007986 */ /* 0x000fe8000c10190e */
[----:B----4-:R1:W-:Y:S04]  /*6640*/  STG.E desc[UR14][R16.64+0x180], R116 ;  /* 0x0001807410007986 */ /* 0x0103e8000c10190e */
[----:B------:R-:W-:Y:S04]  /*6650*/  STG.E desc[UR14][R16.64+0x380], R53 ;  /* 0x0003803510007986 */ /* 0x000fe8000c10190e */
[----:B------:R3:W-:Y:S04]  /*6660*/  STG.E desc[UR14][R16.64+0x200], R117 ;  /* 0x0002007510007986 */ /* 0x0007e8000c10190e */
[----:B-1----:R-:W4:Y:S04]  /*6670*/  LDL.LU R116, [R1+0x2cc] ;  /* 0x0002cc0001747983 */ /* 0x002f280000300800 */
[----:B------:R1:W-:Y:S04]  /*6680*/  STG.E desc[UR14][R16.64+0x280], R96 ;  /* 0x0002806010007986 */ /* 0x0003e8000c10190e */
[----:B---3--:R-:W3:Y:S04]  /*6690*/  LDL.LU R117, [R1+0x254] ;  /* 0x0002540001757983 */ /* 0x008ee80000300800 */
[----:B-1----:R-:W5:Y:S04]  /*66a0*/  LDL.LU R96, [R1+0x204] ;  /* 0x0002040001607983 */ /* 0x002f680000300800 */
[----:B------:R1:W-:Y:S04]  /*66b0*/  STG.E desc[UR14][R18.64], R88 ;  /* 0x0000005812007986 */ /* 0x0003e8000c10190e */
[----:B------:R-:W-:Y:S04]  /*66c0*/  STG.E desc[UR14][R18.64+0x300], R30 ;  /* 0x0003001e12007986 */ /* 0x000fe8000c10190e */
[----:B--2---:R2:W-:Y:S04]  /*66d0*/  STG.E desc[UR14][R18.64+0x80], R51 ;  /* 0x0000803312007986 */ /* 0x0045e8000c10190e */
[----:B-1----:R-:W5:Y:S04]  /*66e0*/  LDL.LU R88, [R1+0x184] ;  /* 0x0001840001587983 */ /* 0x002f680000300800 */
[----:B------:R1:W-:Y:S04]  /*66f0*/  STG.E desc[UR14][R18.64+0x100], R124 ;  /* 0x0001007c12007986 */ /* 0x0003e8000c10190e */
[----:B--2---:R-:W2:Y:S04]  /*6700*/  LDL.LU R51, [R1+0x104] ;  /* 0x0001040001337983 */ /* 0x004ea80000300800 */
[----:B------:R0:W-:Y:S04]  /*6710*/  STG.E desc[UR14][R18.64+0x180], R125 ;  /* 0x0001807d12007986 */ /* 0x0001e8000c10190e */
[----:B-1----:R-:W2:Y:S04]  /*6720*/  LDL.LU R124, [R1+0x2d0] ;  /* 0x0002d000017c7983 */ /* 0x002ea80000300800 */
[----:B------:R1:W-:Y:S04]  /*6730*/  STG.E desc[UR14][R18.64+0x200], R103 ;  /* 0x0002006712007986 */ /* 0x0003e8000c10190e */
[----:B0-----:R-:W2:Y:S04]  /*6740*/  LDL.LU R125, [R1+0x258] ;  /* 0x00025800017d7983 */ /* 0x001ea80000300800 */
[----:B------:R-:W-:Y:S04]  /*6750*/  STG.E desc[UR14][R18.64+0x380], R54 ;  /* 0x0003803612007986 */ /* 0x000fe8000c10190e */
[----:B-1----:R-:W2:Y:S04]  /*6760*/  LDL.LU R103, [R1+0x208] ;  /* 0x0002080001677983 */ /* 0x002ea80000300800 */
[----:B------:R0:W-:Y:S04]  /*6770*/  STG.E desc[UR14][R18.64+0x280], R95 ;  /* 0x0002805f12007986 */ /* 0x0001e8000c10190e */
[----:B------:R-:W1:Y:S04]  /*6780*/  LDSM.16.M88.4 R16, [R0+UR7+0xa00] ;  /* 0x000a00070010783b */ /* 0x000e680008000200 */
[----:B------:R0:W-:Y:S04]  /*6790*/  STG.E desc[UR14][R20.64], R50 ;  /* 0x0000003214007986 */ /* 0x0001e8000c10190e */
[----:B0-----:R-:W2:Y:S04]  /*67a0*/  LDL.LU R95, [R1+0x188] ;  /* 0x00018800015f7983 */ /* 0x001ea80000300800 */
[----:B------:R0:W-:Y:S04]  /*67b0*/  STG.E desc[UR14][R20.64+0x80], R102 ;  /* 0x0000806614007986 */ /* 0x0001e8000c10190e */
[----:B------:R-:W2:Y:S04]  /*67c0*/  LDL.LU R50, [R1+0x108] ;  /* 0x0001080001327983 */ /* 0x000ea80000300800 */
[----:B------:R0:W-:Y:S04]  /*67d0*/  STG.E desc[UR14][R20.64+0x100], R94 ;  /* 0x0001005e14007986 */ /* 0x0001e8000c10190e */
[----:B0-----:R-:W2:Y:S04]  /*67e0*/  LDL.LU R102, [R1+0x2d4] ;  /* 0x0002d40001667983 */ /* 0x001ea80000300800 */
[----:B------:R0:W-:Y:S04]  /*67f0*/  STG.E desc[UR14][R20.64+0x180], R107 ;  /* 0x0001806b14007986 */ /* 0x0001e8000c10190e */
[----:B------:R-:W2:Y:S04]  /*6800*/  LDL.LU R94, [R1+0x25c] ;  /* 0x00025c00015e7983 */ /* 0x000ea80000300800 */
[----:B------:R1:W-:Y:S04]  /*6810*/  STG.E desc[UR14][R20.64+0x200], R105 ;  /* 0x0002006914007986 */ /* 0x0003e8000c10190e */
[----:B0-----:R-:W2:Y:S04]  /*6820*/  LDL.LU R107, [R1+0x20c] ;  /* 0x00020c00016b7983 */ /* 0x001ea80000300800 */
[----:B-1----:R-:W2:Y:S04]  /*6830*/  LDL.LU R105, [R1+0x18c] ;  /* 0x00018c0001697983 */ /* 0x002ea80000300800 */
[----:B------:R0:W-:Y:S04]  /*6840*/  STG.E desc[UR14][R20.64+0x280], R101 ;  /* 0x0002806514007986 */ /* 0x0001e8000c10190e */
[----:B------:R-:W-:Y:S04]  /*6850*/  STG.E desc[UR14][R20.64+0x300], R31 ;  /* 0x0003001f14007986 */ /* 0x000fe8000c10190e */
[----:B------:R-:W-:Y:S04]  /*6860*/  STG.E desc[UR14][R20.64+0x380], R55 ;  /* 0x0003803714007986 */ /* 0x000fe8000c10190e */
[----:B0-----:R-:W2:Y:S04]  /*6870*/  LDL.LU R101, [R1+0x10c] ;  /* 0x00010c0001657983 */ /* 0x001ea80000300800 */
[----:B------:R-:W2:Y:S04]  /*6880*/  LDL.LU R90, [R1+0x2f8] ;  /* 0x0002f800015a7983 */ /* 0x000ea80000300800 */
[----:B------:R-:W2:Y:S04]  /*6890*/  LDL.LU R122, [R1+0x280] ;  /* 0x00028000017a7983 */ /* 0x000ea80000300800 */
        /* <DEDUP_REMOVED lines=8> */
[----:B------:R-:W-:Y:S04]  /*6920*/  STG.E desc[UR14][R22.64+0x300], R24 ;  /* 0x0003001816007986 */ /* 0x000fe8000c10190e */
[----:B------:R-:W-:Y:S04]  /*6930*/  STG.E desc[UR14][R22.64+0x380], R32 ;  /* 0x0003802016007986 */ /* 0x000fe8000c10190e */
[----:B------:R-:W2:Y:S04]  /*6940*/  LDL.LU R89, [R1+0x60] ;  /* 0x0000600001597983 */ /* 0x000ea80000300800 */
[----:B------:R-:W-:Y:S04]  /*6950*/  STG.E desc[UR14][R36.64+0x280], R81 ;  /* 0x0002805124007986 */ /* 0x000fe8000c10190e */
[----:B------:R-:W-:Y:S04]  /*6960*/  STG.E desc[UR14][R36.64+0x300], R25 ;  /* 0x0003001924007986 */ /* 0x000fe8000c10190e */
[----:B------:R-:W-:Y:S04]  /*6970*/  STG.E desc[UR14][R36.64+0x380], R33 ;  /* 0x0003802124007986 */ /* 0x000fe8000c10190e */
[----:B------:R-:W0:Y:S04]  /*6980*/  LDSM.16.M88.4 R20, [R0+UR7+0xc00] ;  /* 0x000c00070014783b */ /* 0x000e280008000200 */
[----:B----4-:R1:W-:Y:S04]  /*6990*/  STG.E desc[UR14][R36.64], R116 ;  /* 0x0000007424007986 */ /* 0x0103e8000c10190e */
[----:B---3--:R3:W-:Y:S04]  /*69a0*/  STG.E desc[UR14][R36.64+0x80], R117 ;  /* 0x0000807524007986 */ /* 0x0087e8000c10190e */
[----:B-1----:R-:W4:Y:S04]  /*69b0*/  LDL.LU R116, [R1+0x2fc] ;  /* 0x0002fc0001747983 */ /* 0x002f280000300800 */
[----:B-----5:R1:W-:Y:S04]  /*69c0*/  STG.E desc[UR14][R36.64+0x100], R96 ;  /* 0x0001006024007986 */ /* 0x0203e8000c10190e */
[----:B---3--:R-:W3:Y:S04]  /*69d0*/  LDL.LU R117, [R1+0x284] ;  /* 0x0002840001757983 */ /* 0x008ee80000300800 */
[----:B-1----:R-:W5:Y:S04]  /*69e0*/  LDL.LU R96, [R1+0x1f4] ;  /* 0x0001f40001607983 */ /* 0x002f680000300800 */
[----:B------:R1:W-:Y:S04]  /*69f0*/  STG.E desc[UR14][R36.64+0x180], R88 ;  /* 0x0001805824007986 */ /* 0x0003e8000c10190e */
        /* <DEDUP_REMOVED lines=10> */
[----:B------:R-:W-:Y:S04]  /*6aa0*/  STG.E desc[UR14][R38.64+0x300], R26 ;  /* 0x0003001a26007986 */ /* 0x000fe8000c10190e */
[----:B------:R0:W-:Y:S04]  /*6ab0*/  STG.E desc[UR14][R38.64+0x180], R95 ;  /* 0x0001805f26007986 */ /* 0x0001e8000c10190e */
[----:B------:R-:W-:Y:S04]  /*6ac0*/  STG.E desc[UR14][R38.64+0x380], R34 ;  /* 0x0003802226007986 */ /* 0x000fe8000c10190e */
[----:B------:R1:W-:Y:S04]  /*6ad0*/  STG.E desc[UR14][R38.64+0x200], R50 ;  /* 0x0002003226007986 */ /* 0x0003e8000c10190e */
        /* <DEDUP_REMOVED lines=17> */
[----:B------:R-:W-:Y:S04]  /*6bf0*/  STG.E desc[UR14][R40.64+0x380], R35 ;  /* 0x0003802328007986 */ /* 0x000fe8000c10190e */
[----:B------:R-:W2:Y:S04]  /*6c00*/  LDL.LU R121, [R1+0x160] ;  /* 0x0001600001797983 */ /* 0x000ea80000300800 */
[----:B------:R-:W-:Y:S04]  /*6c10*/  STG.E desc[UR14][R42.64], R90 ;  /* 0x0000005a2a007986 */ /* 0x000fe8000c10190e */
[----:B------:R-:W-:Y:S04]  /*6c20*/  STG.E desc[UR14][R42.64+0x80], R122 ;  /* 0x0000807a2a007986 */ /* 0x000fe8000c10190e */
[----:B------:R-:W-:Y:S04]  /*6c30*/  STG.E desc[UR14][R42.64+0x100], R123 ;  /* 0x0001007b2a007986 */ /* 0x000fe8000c10190e */
[----:B------:R-:W-:Y:S04]  /*6c40*/  STG.E desc[UR14][R42.64+0x180], R97 ;  /* 0x000180612a007986 */ /* 0x000fe8000c10190e */
[----:B------:R0:W-:Y:S04]  /*6c50*/  STG.E desc[UR14][R42.64+0x200], R89 ;  /* 0x000200592a007986 */ /* 0x0001e8000c10190e */
[----:B------:R-:W-:Y:S04]  /*6c60*/  STG.E desc[UR14][R42.64+0x280], R76 ;  /* 0x0002804c2a007986 */ /* 0x000fe8000c10190e */
[----:B------:R-:W-:Y:S04]  /*6c70*/  STG.E desc[UR14][R42.64+0x300], R12 ;  /* 0x0003000c2a007986 */ /* 0x000fe8000c10190e */
[----:B------:R-:W-:Y:S04]  /*6c80*/  STG.E desc[UR14][R42.64+0x380], R16 ;  /* 0x000380102a007986 */ /* 0x000fe8000c10190e */
[----:B------:R-:W2:Y:S04]  /*6c90*/  LDL.LU R98, [R1+0x50] ;  /* 0x0000500001627983 */ /* 0x000ea80000300800 */
[----:B0-----:R-:W2:Y:S04]  /*6ca0*/  LDL.LU R89, [R1+0x2ec] ;  /* 0x0002ec0001597983 */ /* 0x001ea80000300800 */
        /* <DEDUP_REMOVED lines=33> */
[----:B0-----:R-:W2:Y:S04]  /*6ec0*/  LDL.LU R105, [R1+0x16c] ;  /* 0x00016c0001697983 */ /* 0x001ea80000300800 */
[----:B-1----:R-:W2:Y:S04]  /*6ed0*/  LDL.LU R107, [R1+0x5c] ;  /* 0x00005c00016b7983 */ /* 0x002ea80000300800 */
[----:B------:R-:W2:Y:S04]  /*6ee0*/  LDL.LU R90, [R1+0x2d8] ;  /* 0x0002d800015a7983 */ /* 0x000ea80000300800 */
[----:B------:R-:W2:Y:S04]  /*6ef0*/  LDL.LU R122, [R1+0x260] ;  /* 0x00026000017a7983 */ /* 0x000ea80000300800 */
[----:B------:R-:W2:Y:S04]  /*6f00*/  LDL.LU R123, [R1+0x1d0] ;  /* 0x0001d000017b7983 */ /* 0x000ea80000300800 */
[----:B------:R0:W-:Y:S04]  /*6f10*/  STG.E desc[UR14][R48.64+0x200], R101 ;  /* 0x0002006530007986 */ /* 0x0001e8000c10190e */
[----:B------:R-:W2:Y:S04]  /*6f20*/  LDL.LU R97, [R1+0x150] ;  /* 0x0001500001617983 */ /* 0x000ea80000300800 */
[----:B------:R-:W-:Y:S04]  /*6f30*/  STG.E desc[UR14][R48.64+0x280], R79 ;  /* 0x0002804f30007986 */ /* 0x000fe8000c10190e */
[----:B0-----:R-:W2:Y:S04]  /*6f40*/  LDL.LU R101, [R1+0x40] ;  /* 0x0000400001657983 */ /* 0x001ea80000300800 */
        /* <DEDUP_REMOVED lines=14> */
[----:B0-----:R-:W2:Y:S04]  /*7030*/  LDL.LU R89, [R1+0x2dc] ;  /* 0x0002dc0001597983 */ /* 0x001ea80000300800 */
[----:B----4-:R0:W-:Y:S04]  /*7040*/  STG.E desc[UR14][R58.64+0x80], R116 ;  /* 0x000080743a007986 */ /* 0x0101e8000c10190e */
[----:B---3--:R-:W-:Y:S04]  /*7050*/  STG.E desc[UR14][R58.64+0x100], R117 ;  /* 0x000100753a007986 */ /* 0x008fe8000c10190e */
[----:B0-----:R-:W3:Y:S04]  /*7060*/  LDL.LU R116, [R1+0x264] ;  /* 0x0002640001747983 */ /* 0x001ee80000300800 */
[----:B-----5:R-:W-:Y:S04]  /*7070*/  STG.E desc[UR14][R58.64+0x180], R96 ;  /* 0x000180603a007986 */ /* 0x020fe8000c10190e */
[----:B------:R-:W-:Y:S04]  /*7080*/  STG.E desc[UR14][R58.64+0x200], R88 ;  /* 0x000200583a007986 */ /* 0x000fe8000c10190e */
[----:B------:R-:W-:Y:S04]  /*7090*/  STG.E desc[UR14][R64.64+0x280], R74 ;  /* 0x0002804a40007986 */ /* 0x000fe8000c10190e */
[----:B--2---:R-:W-:Y:S04]  /*70a0*/  STG.E desc[UR14][R64.64], R51 ;  /* 0x0000003340007986 */ /* 0x004fe8000c10190e */
[----:B------:R-:W-:Y:S04]  /*70b0*/  STG.E desc[UR14][R64.64+0x300], R10 ;  /* 0x0003000a40007986 */ /* 0x000fe8000c10190e */
[----:B------:R-:W-:Y:S04]  /*70c0*/  STG.E desc[UR14][R64.64+0x80], R124 ;  /* 0x0000807c40007986 */ /* 0x000fe8000c10190e */
[----:B------:R-:W-:Y:S04]  /*70d0*/  STG.E desc[UR14][R64.64+0x380], R22 ;  /* 0x0003801640007986 */ /* 0x000fe8000c10190e */
[----:B------:R-:W-:Y:S04]  /*70e0*/  STG.E desc[UR14][R64.64+0x100], R125 ;  /* 0x0001007d40007986 */ /* 0x000fe8000c10190e */
[----:B------:R-:W-:Y:S04]  /*70f0*/  STG.E desc[UR14][R64.64+0x180], R103 ;  /* 0x0001806740007986 */ /* 0x000fe8000c10190e */
[----:B------:R-:W-:Y:S04]  /*7100*/  STG.E desc[UR14][R64.64+0x200], R95 ;  /* 0x0002005f40007986 */ /* 0x000fe8000c10190e */
[----:B------:R0:W-:Y:S04]  /*7110*/  STG.E desc[UR14][R66.64+0x180], R105 ;  /* 0x0001806942007986 */ /* 0x0001e8000c10190e */
[----:B------:R1:W-:Y:S04]  /*7120*/  STG.E desc[UR14][R66.64+0x200], R107 ;  /* 0x0002006b42007986 */ /* 0x0003e8000c10190e */
[----:B0-----:R-:W2:Y:S01]  /*7130*/  LDL.LU R105, [R1+0x1d4] ;  /* 0x0001d40001697983 */ /* 0x001ea20000300800 */
[----:B-1----:R-:W0:Y:S03]  /*7140*/  S2R R107, SR_TID.X ;  /* 0x00000000006b7919 */ /* 0x002e260000002100 */
[----:B------:R-:W4:Y:S04]  /*7150*/  LDL.LU R117, [R1+0x154] ;  /* 0x0001540001757983 */ /* 0x000f280000300800 */
[----:B------:R-:W5:Y:S04]  /*7160*/  LDL.LU R96, [R1+0x44] ;  /* 0x0000440001607983 */ /* 0x000f680000300800 */
[----:B------:R-:W5:Y:S04]  /*7170*/  LDL.LU R88, [R1+0x2e0] ;  /* 0x0002e00001587983 */ /* 0x000f680000300800 */
[----:B------:R-:W5:Y:S04]  /*7180*/  LDL.LU R51, [R1+0x268] ;  /* 0x0002680001337983 */ /* 0x000f680000300800 */
[----:B------:R-:W5:Y:S01]  /*7190*/  LDL.LU R124, [R1+0x1d8] ;  /* 0x0001d800017c7983 */ /* 0x000f620000300800 */
[----:B0-----:R-:W-:-:S04]  /*71a0*/  SHF.R.U32.HI R107, RZ, 0x5, R107 ;  /* 0x00000005ff6b7819 */ /* 0x001fc8000001166b */
[----:B------:R-:W-:-:S04]  /*71b0*/  SGXT.U32 R107, R107, 0x3 ;  /* 0x000000036b6b781a */ /* 0x000fc80000000000 */
[----:B------:R-:W-:Y:S01]  /*71c0*/  LOP3.LUT R107, R107, 0xe8, RZ, 0xfc, !PT ;  /* 0x000000e86b6b7812 */ /* 0x000fe200078efcff */
[----:B------:R0:W-:Y:S04]  /*71d0*/  STG.E desc[UR14][R66.64], R50 ;  /* 0x0000003242007986 */ /* 0x0001e8000c10190e */
[----:B------:R-:W-:Y:S02]  /*71e0*/  IMAD.SHL.U32 R0, R107, 0x100, RZ ;  /* 0x000001006b007824 */ /* 0x000fe400078e00ff */
[----:B------:R-:W5:Y:S04]  /*71f0*/  LDL.LU R107, [R1+0x158] ;  /* 0x00015800016b7983 */ /* 0x000f680000300800 */
[----:B------:R-:W5:Y:S04]  /*7200*/  LDL.LU R125, [R1+0x48] ;  /* 0x00004800017d7983 */ /* 0x000f680000300800 */
[----:B------:R-:W5:Y:S04]  /*7210*/  LDL.LU R103, [R1+0x2e4] ;  /* 0x0002e40001677983 */ /* 0x000f680000300800 */
[----:B------:R-:W5:Y:S04]  /*7220*/  LDL.LU R95, [R1+0x26c] ;  /* 0x00026c00015f7983 */ /* 0x000f680000300800 */
[----:B------:R1:W-:Y:S04]  /*7230*/  STG.E desc[UR14][R66.64+0x80], R102 ;  /* 0x0000806642007986 */ /* 0x0003e8000c10190e */
[----:B0-----:R-:W5:Y:S04]  /*7240*/  LDL.LU R50, [R1+0x1dc] ;  /* 0x0001dc0001327983 */ /* 0x001f680000300800 */
[----:B------:R0:W-:Y:S04]  /*7250*/  STG.E desc[UR14][R66.64+0x100], R94 ;  /* 0x0001005e42007986 */ /* 0x0001e8000c10190e */
[----:B-1----:R-:W5:Y:S04]  /*7260*/  LDL.LU R102, [R1+0x15c] ;  /* 0x00015c0001667983 */ /* 0x002f680000300800 */
[----:B0-----:R-:W5:Y:S01]  /*7270*/  LDL.LU R94, [R1+0x4c] ;  /* 0x00004c00015e7983 */ /* 0x001f620000300800 */
[----:B------:R-:W-:-:S03]  /*7280*/  LEA.HI.X R0, R0, UR33, RZ, 0x2, P0 ;  /* 0x0000002100007c11 */ /* 0x000fc600080f14ff */
[----:B------:R-:W-:Y:S04]  /*7290*/  STG.E desc[UR14][R66.64+0x280], R75 ;  /* 0x0002804b42007986 */ /* 0x000fe8000c10190e */
[----:B------:R-:W-:Y:S04]  /*72a0*/  STG.E desc[UR14][R66.64+0x300], R11 ;  /* 0x0003000b42007986 */ /* 0x000fe8000c10190e */
[----:B------:R-:W-:Y:S04]  /*72b0*/  STG.E desc[UR14][R66.64+0x380], R23 ;  /* 0x0003801742007986 */ /* 0x000fe8000c10190e */
[----:B------:R0:W-:Y:S04]  /*72c0*/  STG.E desc[UR14][R92.64+0x180], R97 ;  /* 0x000180615c007986 */ /* 0x0001e8000c10190e */
[----:B------:R1:W-:Y:S04]  /*72d0*/  STG.E desc[UR14][R92.64+0x200], R101 ;  /* 0x000200655c007986 */ /* 0x0003e8000c10190e */
[----:B------:R-:W-:Y:S01]  /*72e0*/  STG.E desc[UR14][R92.64], R90 ;  /* 0x0000005a5c007986 */ /* 0x000fe2000c10190e */
[----:B0-----:R-:W0:Y:S01]  /*72f0*/  S2R R97, SR_TID.X ;  /* 0x0000000000617919 */ /* 0x001e220000002100 */
[----:B-1----:R-:W-:-:S02]  /*7300*/  IMAD.X R101, RZ, RZ, R0, P6 ;  /* 0x000000ffff657224 */ /* 0x002fc400030e0600 */
[----:B------:R-:W-:Y:S04]  /*7310*/  STG.E desc[UR14][R92.64+0x80], R122 ;  /* 0x0000807a5c007986 */ /* 0x000fe8000c10190e */
[----:B------:R-:W-:Y:S04]  /*7320*/  STG.E desc[UR14][R92.64+0x100], R123 ;  /* 0x0001007b5c007986 */ /* 0x000fe8000c10190e */
[----:B------:R-:W-:Y:S04]  /*7330*/  STG.E desc[UR14][R92.64+0x280], R68 ;  /* 0x000280445c007986 */ /* 0x000fe8000c10190e */
[----:B------:R-:W-:Y:S04]  /*7340*/  STG.E desc[UR14][R92.64+0x300], R4 ;  /* 0x000300045c007986 */ /* 0x000fe8000c10190e */
[----:B------:R-:W-:Y:S01]  /*7350*/  STG.E desc[UR14][R92.64+0x380], R24 ;  /* 0x000380185c007986 */ /* 0x000fe2000c10190e */
[----:B0-----:R-:W-:-:S04]  /*7360*/  SHF.R.U32.HI R97, RZ, 0x5, R97 ;  /* 0x00000005ff617819 */ /* 0x001fc80000011661 */
[----:B------:R-:W-:-:S04]  /*7370*/  SGXT.U32 R97, R97, 0x3 ;  /* 0x000000036161781a */ /* 0x000fc80000000000 */
[----:B------:R-:W-:-:S05]  /*7380*/  LOP3.LUT R97, R97, 0xf0, RZ, 0xfc, !PT ;  /* 0x000000f061617812 */ /* 0x000fca00078efcff */
[----:B------:R-:W-:-:S05]  /*7390*/  IMAD.SHL.U32 R0, R97, 0x100, RZ ;  /* 0x0000010061007824 */ /* 0x000fca00078e00ff */
[----:B------:R-:W-:Y:S01]  /*73a0*/  LEA.HI.X R2, R0, UR19, RZ, 0x2, P2 ;  /* 0x0000001300027c11 */ /* 0x000fe200090f14ff */
[----:B------:R-:W-:Y:S04]  /*73b0*/  STG.E desc[UR14][R100.64], R89 ;  /* 0x0000005964007986 */ /* 0x000fe8000c10190e */
[----:B------:R-:W-:Y:S04]  /*73c0*/  STG.E desc[UR14][R100.64+0x280], R69 ;  /* 0x0002804564007986 */ /* 0x000fe8000c10190e */
[----:B---3--:R-:W-:Y:S04]  /*73d0*/  STG.E desc[UR14][R100.64+0x80], R116 ;  /* 0x0000807464007986 */ /* 0x008fe8000c10190e */
[----:B------:R-:W-:Y:S04]  /*73e0*/  STG.E desc[UR14][R100.64+0x300], R5 ;  /* 0x0003000564007986 */ /* 0x000fe8000c10190e */
[----:B------:R-:W-:Y:S04]  /*73f0*/  STG.E desc[UR14][R100.64+0x380], R25 ;  /* 0x0003801964007986 */ /* 0x000fe8000c10190e */
[----:B--2---:R0:W-:Y:S02]  /*7400*/  STG.E desc[UR14][R100.64+0x100], R105 ;  /* 0x0001006964007986 */ /* 0x0041e4000c10190e */
[----:B0-----:R-:W0:Y:S02]  /*7410*/  S2R R105, SR_TID.X ;  /* 0x0000000000697919 */ /* 0x001e240000002100 */
[----:B----4-:R-:W-:Y:S04]  /*7420*/  STG.E desc[UR14][R100.64+0x180], R117 ;  /* 0x0001807564007986 */ /* 0x010fe8000c10190e */
[----:B-----5:R-:W-:Y:S01]  /*7430*/  STG.E desc[UR14][R100.64+0x200], R96 ;  /* 0x0002006064007986 */ /* 0x020fe2000c10190e */
[----:B0-----:R-:W-:-:S04]  /*7440*/  SHF.R.U32.HI R105, RZ, 0x5, R105 ;  /* 0x00000005ff697819 */ /* 0x001fc80000011669 */
[----:B------:R-:W-:-:S04]  /*7450*/  SGXT.U32 R105, R105, 0x3 ;  /* 0x000000036969781a */ /* 0x000fc80000000000 */
[----:B------:R-:W-:-:S05]  /*7460*/  LOP3.LUT R105, R105, 0xf8, RZ, 0xfc, !PT ;  /* 0x000000f869697812 */ /* 0x000fca00078efcff */
[----:B------:R-:W-:Y:S02]  /*7470*/  IMAD.SHL.U32 R0, R105, 0x100, RZ ;  /* 0x0000010069007824 */ /* 0x000fe400078e00ff */
[----:B------:R-:W-:-:S03]  /*7480*/  IMAD.X R105, RZ, RZ, R2, P5 ;  /* 0x000000ffff697224 */ /* 0x000fc600028e0602 */
[----:B------:R-:W-:Y:S02]  /*7490*/  LEA.HI.X R0, R0, UR5, RZ, 0x2, P4 ;  /* 0x0000000500007c11 */ /* 0x000fe4000a0f14ff */
[----:B------:R0:W-:Y:S04]  /*74a0*/  STG.E desc[UR14][R104.64+0x180], R107 ;  /* 0x0001806b68007986 */ /* 0x0001e8000c10190e */
[----:B------:R1:W-:Y:S04]  /*74b0*/  STG.E desc[UR14][R104.64], R88 ;  /* 0x0000005868007986 */ /* 0x0003e8000c10190e */
[----:B------:R1:W-:Y:S01]  /*74c0*/  STG.E desc[UR14][R104.64+0x80], R51 ;  /* 0x0000803368007986 */ /* 0x0003e2000c10190e */
[----:B0-----:R-:W-:-:S03]  /*74d0*/  IMAD.X R107, RZ, RZ, R0, P3 ;  /* 0x000000ffff6b7224 */ /* 0x001fc600018e0600 */
[----:B------:R1:W-:Y:S04]  /*74e0*/  STG.E desc[UR14][R104.64+0x100], R124 ;  /* 0x0001007c68007986 */ /* 0x0003e8000c10190e */
        /* <DEDUP_REMOVED lines=11> */
[----:B------:R1:W-:Y:S01]  /*75a0*/  STG.E desc[UR14][R106.64+0x380], R27 ;  /* 0x0003801b6a007986 */ /* 0x0003e2000c10190e */
[----:B------:R-:W-:Y:S06]  /*75b0*/  BAR.SYNC.DEFER_BLOCKING 0x0 ;  /* 0x0000000000007b1d */ /* 0x000fec0000010000 */
[----:B------:R-:W-:Y:S05]  /*75c0*/  @P1 BRA `(.L_x_8) ;  /* 0x00000000009c1947 */ /* 0x000fea0003800000 */
[----:B------:R-:W-:Y:S01]  /*75d0*/  NOP ;  /* 0x0000000000007918 */ /* 0x000fe20000000000 */
[----:B------:R-:W-:Y:S01]  /*75e0*/  UMOV UR4, 0x50 ;  /* 0x0000005000047882 */ /* 0x000fe20000000000 */
[----:B------:R-:W-:Y:S01]  /*75f0*/  IMAD.U32 R0, RZ, RZ, UR13 ;  /* 0x0000000dff007e24 */ /* 0x000fe2000f8e00ff */
[----:B------:R-:W-:Y:S01]  /*7600*/  ULEA UR6, UR6, UR4, 0x18 ;  /* 0x0000000406067291 */ /* 0x000fe2000f8ec0ff */
[----:B------:R-:W-:Y:S02]  /*7610*/  IMAD.MOV.U32 R3, RZ, RZ, 0xffff ;  /* 0x0000ffffff037424 */ /* 0x000fe400078e00ff */
[----:B-1----:R-:W-:Y:S01]  /*7620*/  IMAD.MOV.U32 R7, RZ, RZ, 0x1 ;  /* 0x00000001ff077424 */ /* 0x002fe200078e00ff */
[----:B------:R-:W-:-:S04]  /*7630*/  LOP3.LUT R0, R0, 0xffff, RZ, 0xc0, !PT ;  /* 0x0000ffff00007812 */ /* 0x000fc800078ec0ff */
[----:B------:R-:W-:Y:S01]  /*7640*/  SHF.R.U32.HI R0, RZ, 0x5, R0 ;  /* 0x00000005ff007819 */ /* 0x000fe20000011600 */
[----:B------:R-:W0:Y:S04]  /*7650*/  LDS R5, [UR6] ;  /* 0x00000006ff057984 */ /* 0x000e280008000800 */
[----:B------:R-:W-:Y:S01]  /*7660*/  VIADD R2, R0, 0x10 ;  /* 0x0000001000027836 */ /* 0x000fe20000000000 */
[----:B------:R-:W-:-:S04]  /*7670*/  SHF.L.U32 R0, R3, R0, RZ ;  /* 0x0000000003007219 */ /* 0x000fc800000006ff */
[----:B------:R-:W-:-:S04]  /*7680*/  SHF.L.U32 R3, R7, R2, RZ ;  /* 0x0000000207037219 */ /* 0x000fc800000006ff */
[----:B------:R-:W-:-:S04]  /*7690*/  LOP3.LUT R0, R3, R0, RZ, 0xfc, !PT ;  /* 0x0000000003007212 */ /* 0x000fc800078efcff */
[C---:B------:R-:W-:Y:S02]  /*76a0*/  LOP3.LUT R2, R0.reuse, 0xffff, RZ, 0xc0, !PT ;  /* 0x0000ffff00027812 */ /* 0x040fe400078ec0ff */
[----:B0-----:R-:W-:-:S04]  /*76b0*/  LOP3.LUT R3, R0, 0xffff, R5, 0x80, !PT ;  /* 0x0000ffff00037812 */ /* 0x001fc800078e8005 */
[----:B------:R-:W-:-:S13]  /*76c0*/  ISETP.NE.AND P0, PT, R3, R2, PT ;  /* 0x000000020300720c */ /* 0x000fda0003f05270 */
[----:B------:R-:W-:Y:S05]  /*76d0*/  @P0 BRA `(.L_x_9) ;  /* 0x0000000000500947 */ /* 0x000fea0003800000 */
[----:B------:R-:W-:Y:S02]  /*76e0*/  SHF.R.U32.HI R5, RZ, 0x10, R5 ;  /* 0x00000010ff057819 */ /* 0x000fe40000011605 */
[----:B------:R-:W-:-:S04]  /*76f0*/  SHF.R.U32.HI R2, RZ, 0x10, R0 ;  /* 0x00000010ff027819 */ /* 0x000fc80000011600 */
[----:B------:R-:W-:-:S04]  /*7700*/  LOP3.LUT R5, R5, R2, RZ, 0xc0, !PT ;  /* 0x0000000205057212 */ /* 0x000fc800078ec0ff */
[----:B------:R-:W-:-:S13]  /*7710*/  ISETP.NE.AND P0, PT, R5, R2, PT ;  /* 0x000000020500720c */ /* 0x000fda0003f05270 */
[----:B------:R-:W-:Y:S05]  /*7720*/  @P0 BRA `(.L_x_10) ;  /* 0x0000000000300947 */ /* 0x000fea0003800000 */
[----:B------:R-:W-:Y:S01]  /*7730*/  R2UR UR4, R0 ;  /* 0x00000000000472ca */ /* 0x000fe200000e0000 */
[----:B------:R-:W-:Y:S01]  /*7740*/  VOTEU.ANY UR5, UPT, PT ;  /* 0x0000000000057886 */ /* 0x000fe200038e0100 */
[----:B------:R-:W0:Y:S01]  /*7750*/  S2R R0, SR_LANEID ;  /* 0x0000000000007919 */ /* 0x000e220000000000 */
[----:B------:R-:W-:-:S10]  /*7760*/  UFLO.U32 UR5, UR5 ;  /* 0x00000005000572bd */ /* 0x000fd400080e0000 */
[----:B------:R-:W-:-:S06]  /*7770*/  ULOP3.LUT UR4, URZ, UR4, URZ, 0x33, !UPT ;  /* 0x00000004ff047292 */ /* 0x000fcc000f8e33ff */
[----:B------:R-:W-:-:S04]  /*7780*/  IMAD.U32 R2, RZ, RZ, UR4 ;  /* 0x00000004ff027e24 */ /* 0x000fc8000f8e00ff */
[----:B------:R-:W1:Y:S02]  /*7790*/  REDUX UR7, R2 ;  /* 0x00000000020773c4 */ /* 0x000e640000000000 */
[----:B------:R2:W-:Y:S01]  /*77a0*/  UTCATOMSWS.AND URZ, UR4 ;  /* 0x0000000400ff79e3 */ /* 0x0005e20008000000 */
[----:B0-----:R-:W-:Y:S01]  /*77b0*/  ISETP.EQ.U32.AND P0, PT, R0, UR5, PT ;  /* 0x0000000500007c0c */ /* 0x001fe2000bf02070 */
[----:B-1----:R-:W-:-:S12]  /*77c0*/  IMAD.U32 R0, RZ, RZ, UR7 ;  /* 0x00000007ff007e24 */ /* 0x002fd8000f8e00ff */
[----:B------:R2:W-:Y:S01]  /*77d0*/  @P0 ATOMS.AND RZ, [UR6], R0 ;  /* 0x00000000ffff098c */ /* 0x0005e2000a800006 */
[----:B------:R-:W-:Y:S05]  /*77e0*/  BRA `(.L_x_8) ;  /* 0x0000000000147947 */ /* 0x000fea0003800000 */
.L_x_10:
[----:B------:R-:W-:-:S07]  /*77f0*/  MOV R2, 0x7810 ;  /* 0x0000781000027802 */ /* 0x000fce0000000f00 */
[----:B------:R-:W-:Y:S05]  /*7800*/  CALL.REL.NOINC `($__internal_0_$__cuda_sm10x_tcgen05_guardrail_trap_col_being_dealloced_not_returned_by_alloc) ;  /* 0x0000000000207944 */ /* 0x000fea0003c00000 */
[----:B------:R-:W-:Y:S05]  /*7810*/  BRA `(.L_x_8) ;  /* 0x0000000000087947 */ /* 0x000fea0003800000 */
.L_x_9:
[----:B------:R-:W-:-:S07]  /*7820*/  MOV R2, 0x7840 ;  /* 0x0000784000027802 */ /* 0x000fce0000000f00 */
[----:B------:R-:W-:Y:S05]  /*7830*/  CALL.REL.NOINC `($__internal_2_$__cuda_sm10x_tcgen05_guardrail_trap_unallocated_columns_being_dealloced) ;  /* 0x00000000002c7944 */ /* 0x000fea0003c00000 */
.L_x_8:
[----:B------:R-:W-:Y:S01]  /*7840*/  NOP ;  /* 0x0000000000007918 */ /* 0x000fe20000000000 */
[----:B--2---:R-:W-:Y:S05]  /*7850*/  EXIT ;  /* 0x000000000000794d */ /* 0x004fea0003800000 */
.L_x_7:
[----:B------:R-:W2:Y:S02]  /*7860*/  SYNCS.PHASECHK.TRANS64.TRYWAIT P0, [UR7+0x8000], RZ ;  /* 0x008000ffff0075a7 */ /* 0x000ea40008001107 */
[----:B--2---:R-:W-:Y:S05]  /*7870*/  @!P0 BRA `(.L_x_7) ;  /* 0xfffffffc00f88947 */ /* 0x004fea000383ffff */
[----:B------:R-:W-:Y:S05]  /*7880*/  BRA `(.L_x_11) ;  /* 0xffffffa000e07947 */ /* 0x000fea000383ffff */
        .weak           $__internal_0_$__cuda_sm10x_tcgen05_guardrail_trap_col_being_dealloced_not_returned_by_alloc
        .type           $__internal_0_$__cuda_sm10x_tcgen05_guardrail_trap_col_being_dealloced_not_returned_by_alloc,@function
        .size           $__internal_0_$__cuda_sm10x_tcgen05_guardrail_trap_col_being_dealloced_not_returned_by_alloc,($__internal_1_$__cuda_sm10x_tcgen05_guardrail_trap_phase_invalid_during_alloc - $__internal_0_$__cuda_sm10x_tcgen05_guardrail_trap_col_being_dealloced_not_returned_by_alloc)
$__internal_0_$__cuda_sm10x_tcgen05_guardrail_trap_col_being_dealloced_not_returned_by_alloc:
[----:B------:R-:W-:Y:S05]  /*7890*/  BPT.TRAP 0x1 ;  /* 0x000000040000795c */ /* 0x000fea0000300000 */
[----:B------:R-:W-:-:S04]  /*78a0*/  IMAD.MOV.U32 R3, RZ, RZ, 0x0 ;  /* 0x00000000ff037424 */ /* 0x000fc800078e00ff */
[----:B------:R-:W-:Y:S05]  /*78b0*/  RET.REL.NODEC R2 `(gluon_mma) ;  /* 0xffffff8402d07950 */ /* 0x000fea0003c3ffff */
        .weak           $__internal_1_$__cuda_sm10x_tcgen05_guardrail_trap_phase_invalid_during_alloc
        .type           $__internal_1_$__cuda_sm10x_tcgen05_guardrail_trap_phase_invalid_during_alloc,@function
        .size           $__internal_1_$__cuda_sm10x_tcgen05_guardrail_trap_phase_invalid_during_alloc,($__internal_2_$__cuda_sm10x_tcgen05_guardrail_trap_unallocated_columns_being_dealloced - $__internal_1_$__cuda_sm10x_tcgen05_guardrail_trap_phase_invalid_during_alloc)
$__internal_1_$__cuda_sm10x_tcgen05_guardrail_trap_phase_invalid_during_alloc:
[----:B------:R-:W-:Y:S05]  /*78c0*/  BPT.TRAP 0x1 ;  /* 0x000000040000795c */ /* 0x000fea0000300000 */
[----:B------:R-:W-:-:S04]  /*78d0*/  IMAD.MOV.U32 R3, RZ, RZ, 0x0 ;  /* 0x00000000ff037424 */ /* 0x000fc800078e00ff */
[----:B------:R-:W-:Y:S05]  /*78e0*/  RET.REL.NODEC R2 `(gluon_mma) ;  /* 0xffffff8402c47950 */ /* 0x000fea0003c3ffff */
        .weak           $__internal_2_$__cuda_sm10x_tcgen05_guardrail_trap_unallocated_columns_being_dealloced
        .type           $__internal_2_$__cuda_sm10x_tcgen05_guardrail_trap_unallocated_columns_being_dealloced,@function
        .size           $__internal_2_$__cuda_sm10x_tcgen05_guardrail_trap_unallocated_columns_being_dealloced,(.L_x_15 - $__internal_2_$__cuda_sm10x_tcgen05_guardrail_trap_unallocated_columns_being_dealloced)
$__internal_2_$__cuda_sm10x_tcgen05_guardrail_trap_unallocated_columns_being_dealloced:
[----:B------:R-:W-:Y:S05]  /*78f0*/  BPT.TRAP 0x1 ;  /* 0x000000040000795c */ /* 0x000fea0000300000 */
[----:B------:R-:W-:-:S04]  /*7900*/  IMAD.MOV.U32 R3, RZ, RZ, 0x0 ;  /* 0x00000000ff037424 */ /* 0x000fc800078e00ff */
[----:B------:R-:W-:Y:S05]  /*7910*/  RET.REL.NODEC R2 `(gluon_mma) ;  /* 0xffffff8402b87950 */ /* 0x000fea0003c3ffff */
.L_x_12:
[----:B------:R-:W-:-:S00]  /*7920*/  BRA `(.L_x_12) ;  /* 0xfffffffc00fc7947 */ /* 0x000fc0000383ffff */
[----:B------:R-:W-:-:S00]  /*7930*/  NOP ;  /* 0x0000000000007918 */ /* 0x000fc00000000000 */
        /* <DEDUP_REMOVED lines=12> */
.L_x_15:


//--------------------- .nv.shared.gluon_mma      --------------------------
	.section	.nv.shared.gluon_mma,"aw",@nobits
	.sectionflags	@""
	.align	16
	.zero		1024


//--------------------- .nv.shared.reserved.0     --------------------------
	.section	.nv.shared.reserved.0,"aw",@nobits
	.align	8
	.weak		__nv_reservedSMEM_offset_0_alias
	.size		__nv_reservedSMEM_offset_0_alias, 0, 64
	.other		__nv_reservedSMEM_offset_0_alias,@"STO_CUDA_RESERVED_SHARED STV_DEFAULT"
__nv_reservedSMEM_offset_0_alias:
	.zero		0
.nv.shared.reserved.0:
	.zero		64
	.weak		__nv_reservedSMEM_allocation_phase
	.type		__nv_reservedSMEM_allocation_phase,@object
	.size		__nv_reservedSMEM_allocation_phase,(.L_0 - __nv_reservedSMEM_allocation_phase)
__nv_reservedSMEM_allocation_phase:
	.zero		1
.L_0:
	.zero		7
	.weak		__nv_reservedSMEM_devtool_atexit_pc
	.type		__nv_reservedSMEM_devtool_atexit_pc,@object
	.size		__nv_reservedSMEM_devtool_atexit_pc,(__nv_reservedSMEM_allocation_mask - __nv_reservedSMEM_devtool_atexit_pc)
__nv_reservedSMEM_devtool_atexit_pc:
	.zero		8
	.weak		__nv_reservedSMEM_allocation_mask
	.type		__nv_reservedSMEM_allocation_mask,@object
	.size		__nv_reservedSMEM_allocation_mask,(.L_2 - __nv_reservedSMEM_allocation_mask)
__nv_reservedSMEM_allocation_mask:
	.zero		4
.L_2:


//--------------------- .nv.constant0.gluon_mma   --------------------------
	.section	.nv.constant0.gluon_mma,"a",@progbits
	.sectionflags	@""
	.align	4
.nv.constant0.gluon_mma:
	.zero		936


//--------------------- SYMBOLS --------------------------

	.type		.nv.reservedSmem.offset0,@object
	.size		.nv.reservedSmem.offset0,0x4
	.type		.nv.reservedSmem.cap,@object
	.size		.nv.reservedSmem.cap,0x4
